// auto-generated by cutlass_sweep.gemm — config: {"arch": "sm_90", "cluster_m": 1, "cluster_n": 1, "dtype": "e4m3", "dtype_b": "e4m3", "layout": "nt", "stages": 0, "tile_k": 256, "tile_m": 128, "tile_n": 192}
#include "cutlass/cutlass.h"
#include "cutlass/gemm/collective/collective_builder.hpp"
#include "cutlass/gemm/device/gemm_universal_adapter.h"
#include "cutlass/gemm/kernel/gemm_universal.hpp"
#include "cutlass/epilogue/collective/collective_builder.hpp"

using ElemA = cutlass::float_e4m3_t;
using ElemB = cutlass::float_e4m3_t;
using ElemCD = cutlass::float_e4m3_t;
using Acc  = float;
using TileShape    = cute::Shape<cute::_128, cute::_192, cute::_256>;
using ClusterShape = cute::Shape<cute::_1, cute::_1, cute::_1>;

using CollectiveEpilogue = typename cutlass::epilogue::collective::CollectiveBuilder<
    cutlass::arch::Sm90, cutlass::arch::OpClassTensorOp,
    TileShape, ClusterShape,
    cutlass::epilogue::collective::EpilogueTileAuto,
    Acc, Acc,
    ElemCD, cutlass::layout::RowMajor, 128 / cutlass::sizeof_bits<ElemCD>::value,
    ElemCD, cutlass::layout::RowMajor, 128 / cutlass::sizeof_bits<ElemCD>::value,
    cutlass::epilogue::collective::EpilogueScheduleAuto
  >::CollectiveOp;

using CollectiveMainloop = typename cutlass::gemm::collective::CollectiveBuilder<
    cutlass::arch::Sm90, cutlass::arch::OpClassTensorOp,
    ElemA, cutlass::layout::RowMajor, 128 / cutlass::sizeof_bits<ElemA>::value,
    ElemB, cutlass::layout::ColumnMajor, 128 / cutlass::sizeof_bits<ElemB>::value,
    Acc,
    TileShape, ClusterShape,
    cutlass::gemm::collective::StageCountAutoCarveout<static_cast<int>(sizeof(typename CollectiveEpilogue::SharedStorage))>,
    cutlass::gemm::collective::KernelScheduleAuto
  >::CollectiveOp;

using GemmKernel = cutlass::gemm::kernel::GemmUniversal<
    cute::Shape<int,int,int,int>,
    CollectiveMainloop,
    CollectiveEpilogue
>;
using Gemm = cutlass::gemm::device::GemmUniversalAdapter<GemmKernel>;

// Force the device kernel symbol into the cubin without needing a host main.
auto* _anchor = &cutlass::device_kernel<GemmKernel>;


// ===== COMPILED SASS (sm_90a) =====

	.target	sm_90a

	.elftype	@"ET_EXEC"


//--------------------- .note.nv.tkinfo           --------------------------
	.section	.note.nv.tkinfo,"",@"SHT_NOTE"
	.sectionflags	@"SHF_NOTE_NV_TKINFO"
	.tkinfo
        /*0018*/ 	.word	0x00000002
        /*0030*/ 	.string	""
        /*0030*/ 	.string	"ptxas"
        /*0030*/ 	.string	"Cuda compilation tools, release 13.0, V13.0.88"
        /*0030*/ 	.string	"Build cuda_13.0.r13.0/compiler.36424714_0"
        /*0030*/ 	.string	"-arch sm_90a -m 64 "



//--------------------- .note.nv.cuinfo           --------------------------
	.section	.note.nv.cuinfo,"",@"SHT_NOTE"
	.sectionflags	@"SHF_NOTE_NV_CUINFO"
        /*0018*/ 	.short	0x0002
        /*001a*/ 	.short	0x005a
        /*001c*/ 	.short	0x0082
	.zero		2


//--------------------- .nv.info                  --------------------------
	.section	.nv.info,"",@"SHT_CUDA_INFO"
	.align	4


	//----- nvinfo : EIATTR_REGCOUNT
	.align		4
        /*0000*/ 	.byte	0x04, 0x2f
        /*0002*/ 	.short	(.L_12 - .L_11)
	.align		4
.L_11:
        /*0004*/ 	.word	index@(_ZN7cutlass13device_kernelINS_4gemm6kernel13GemmUniversalIN4cute5tupleIJiiiiEEENS1_10collective13CollectiveMmaINS1_37MainloopSm90TmaGmmaWarpSpecializedFP8ILi2ENS5_IJNS4_1CILi1EEESB_SB_EEENS1_35KernelTmaWarpSpecializedCooperativeEEENS5_IJNSA_ILi128EEENSA_ILi192EEENSA_ILi256EEEEEENS_12float_e4m3_tENS5_IJlSB_lEEESJ_SK_NS4_8TiledMMAINS4_8MMA_AtomIJNS4_4SM904GMMA31MMA_64x192x32_F32E4M3E4M3_SS_TNILNSO_7ScaleInE1ELSQ_1EEEEEENS4_6LayoutINS5_IJNSA_ILi2EEESB_SB_EEENS5_IJSB_NSA_ILi0EEESW_EEEEENS5_IJNS4_10UnderscoreESZ_SZ_EEEEENS4_13SM90_TMA_LOADENS4_14ComposedLayoutINS4_7SwizzleILi3ELi4ELi3EEENS4_18smem_ptr_flag_bitsILi8EEENST_INS5_IJNSA_ILi8EEESF_EEENS5_IJSF_SB_EEEEEEEvNS4_8identityES12_S1C_vS1D_EENS_8epilogue10collective6detail29Sm90TmaWarpSpecializedAdapterINS1G_15DefaultEpilogueISJ_SK_SK_NS1F_6thread17LinearCombinationISJ_Li1EffLNS1K_9ScaleType4KindE0ELNS_15FloatRoundStyleE2ESJ_EENS1_15EpilogueDefaultEEEEEvvEEEEvNT_6ParamsE)
        /*0008*/ 	.word	0x000000a8


	//----- nvinfo : EIATTR_FRAME_SIZE
	.align		4
.L_12:
        /*000c*/ 	.byte	0x04, 0x11
        /*000e*/ 	.short	(.L_14 - .L_13)
	.align		4
.L_13:
        /*0010*/ 	.word	index@(_ZN7cutlass13device_kernelINS_4gemm6kernel13GemmUniversalIN4cute5tupleIJiiiiEEENS1_10collective13CollectiveMmaINS1_37MainloopSm90TmaGmmaWarpSpecializedFP8ILi2ENS5_IJNS4_1CILi1EEESB_SB_EEENS1_35KernelTmaWarpSpecializedCooperativeEEENS5_IJNSA_ILi128EEENSA_ILi192EEENSA_ILi256EEEEEENS_12float_e4m3_tENS5_IJlSB_lEEESJ_SK_NS4_8TiledMMAINS4_8MMA_AtomIJNS4_4SM904GMMA31MMA_64x192x32_F32E4M3E4M3_SS_TNILNSO_7ScaleInE1ELSQ_1EEEEEENS4_6LayoutINS5_IJNSA_ILi2EEESB_SB_EEENS5_IJSB_NSA_ILi0EEESW_EEEEENS5_IJNS4_10UnderscoreESZ_SZ_EEEEENS4_13SM90_TMA_LOADENS4_14ComposedLayoutINS4_7SwizzleILi3ELi4ELi3EEENS4_18smem_ptr_flag_bitsILi8EEENST_INS5_IJNSA_ILi8EEESF_EEENS5_IJSF_SB_EEEEEEEvNS4_8identityES12_S1C_vS1D_EENS_8epilogue10collective6detail29Sm90TmaWarpSpecializedAdapterINS1G_15DefaultEpilogueISJ_SK_SK_NS1F_6thread17LinearCombinationISJ_Li1EffLNS1K_9ScaleType4KindE0ELNS_15FloatRoundStyleE2ESJ_EENS1_15EpilogueDefaultEEEEEvvEEEEvNT_6ParamsE)
        /*0014*/ 	.word	0x00000000


	//----- nvinfo : EIATTR_MIN_STACK_SIZE
	.align		4
.L_14:
        /*0018*/ 	.byte	0x04, 0x12
        /*001a*/ 	.short	(.L_16 - .L_15)
	.align		4
.L_15:
        /*001c*/ 	.word	index@(_ZN7cutlass13device_kernelINS_4gemm6kernel13GemmUniversalIN4cute5tupleIJiiiiEEENS1_10collective13CollectiveMmaINS1_37MainloopSm90TmaGmmaWarpSpecializedFP8ILi2ENS5_IJNS4_1CILi1EEESB_SB_EEENS1_35KernelTmaWarpSpecializedCooperativeEEENS5_IJNSA_ILi128EEENSA_ILi192EEENSA_ILi256EEEEEENS_12float_e4m3_tENS5_IJlSB_lEEESJ_SK_NS4_8TiledMMAINS4_8MMA_AtomIJNS4_4SM904GMMA31MMA_64x192x32_F32E4M3E4M3_SS_TNILNSO_7ScaleInE1ELSQ_1EEEEEENS4_6LayoutINS5_IJNSA_ILi2EEESB_SB_EEENS5_IJSB_NSA_ILi0EEESW_EEEEENS5_IJNS4_10UnderscoreESZ_SZ_EEEEENS4_13SM90_TMA_LOADENS4_14ComposedLayoutINS4_7SwizzleILi3ELi4ELi3EEENS4_18smem_ptr_flag_bitsILi8EEENST_INS5_IJNSA_ILi8EEESF_EEENS5_IJSF_SB_EEEEEEEvNS4_8identityES12_S1C_vS1D_EENS_8epilogue10collective6detail29Sm90TmaWarpSpecializedAdapterINS1G_15DefaultEpilogueISJ_SK_SK_NS1F_6thread17LinearCombinationISJ_Li1EffLNS1K_9ScaleType4KindE0ELNS_15FloatRoundStyleE2ESJ_EENS1_15EpilogueDefaultEEEEEvvEEEEvNT_6ParamsE)
        /*0020*/ 	.word	0x00000000
.L_16:


//--------------------- .nv.compat                --------------------------
	.section	.nv.compat,"",@"SHT_CUDA_COMPAT_INFO"
	.align	4
        /*0000*/ 	.byte	0x02, 0x09, 0x01, 0x00, 0x02, 0x02, 0x04, 0x00, 0x02, 0x05, 0x05, 0x00, 0x03, 0x07, 0x01, 0x01
        /*0010*/ 	.byte	0x02, 0x03, 0x01, 0x00, 0x02, 0x06, 0x01, 0x00, 0x04, 0x0b, 0x08, 0x00, 0x00, 0x00, 0x00, 0x00
        /*0020*/ 	.byte	0x00, 0x00, 0x00, 0x00


//--------------------- .nv.info._ZN7cutlass13device_kernelINS_4gemm6kernel13GemmUniversalIN4cute5tupleIJiiiiEEENS1_10collective13CollectiveMmaINS1_37MainloopSm90TmaGmmaWarpSpecializedFP8ILi2ENS5_IJNS4_1CILi1EEESB_SB_EEENS1_35KernelTmaWarpSpecializedCooperativeEEENS5_IJNSA_ILi128EEENSA_ILi192EEENSA_ILi256EEEEEENS_12float_e4m3_tENS5_IJlSB_lEEESJ_SK_NS4_8TiledMMAINS4_8MMA_AtomIJNS4_4SM904GMMA31MMA_64x192x32_F32E4M3E4M3_SS_TNILNSO_7ScaleInE1ELSQ_1EEEEEENS4_6LayoutINS5_IJNSA_ILi2EEESB_SB_EEENS5_IJSB_NSA_ILi0EEESW_EEEEENS5_IJNS4_10UnderscoreESZ_SZ_EEEEENS4_13SM90_TMA_LOADENS4_14ComposedLayoutINS4_7SwizzleILi3ELi4ELi3EEENS4_18smem_ptr_flag_bitsILi8EEENST_INS5_IJNSA_ILi8EEESF_EEENS5_IJSF_SB_EEEEEEEvNS4_8identityES12_S1C_vS1D_EENS_8epilogue10collective6detail29Sm90TmaWarpSpecializedAdapterINS1G_15DefaultEpilogueISJ_SK_SK_NS1F_6thread17LinearCombinationISJ_Li1EffLNS1K_9ScaleType4KindE0ELNS_15FloatRoundStyleE2ESJ_EENS1_15EpilogueDefaultEEEEEvvEEEEvNT_6ParamsE --------------------------
	.section	.nv.info._ZN7cutlass13device_kernelINS_4gemm6kernel13GemmUniversalIN4cute5tupleIJiiiiEEENS1_10collective13CollectiveMmaINS1_37MainloopSm90TmaGmmaWarpSpecializedFP8ILi2ENS5_IJNS4_1CILi1EEESB_SB_EEENS1_35KernelTmaWarpSpecializedCooperativeEEENS5_IJNSA_ILi128EEENSA_ILi192EEENSA_ILi256EEEEEENS_12float_e4m3_tENS5_IJlSB_lEEESJ_SK_NS4_8TiledMMAINS4_8MMA_AtomIJNS4_4SM904GMMA31MMA_64x192x32_F32E4M3E4M3_SS_TNILNSO_7ScaleInE1ELSQ_1EEEEEENS4_6LayoutINS5_IJNSA_ILi2EEESB_SB_EEENS5_IJSB_NSA_ILi0EEESW_EEEEENS5_IJNS4_10UnderscoreESZ_SZ_EEEEENS4_13SM90_TMA_LOADENS4_14ComposedLayoutINS4_7SwizzleILi3ELi4ELi3EEENS4_18smem_ptr_flag_bitsILi8EEENST_INS5_IJNSA_ILi8EEESF_EEENS5_IJSF_SB_EEEEEEEvNS4_8identityES12_S1C_vS1D_EENS_8epilogue10collective6detail29Sm90TmaWarpSpecializedAdapterINS1G_15DefaultEpilogueISJ_SK_SK_NS1F_6thread17LinearCombinationISJ_Li1EffLNS1K_9ScaleType4KindE0ELNS_15FloatRoundStyleE2ESJ_EENS1_15EpilogueDefaultEEEEEvvEEEEvNT_6ParamsE,"",@"SHT_CUDA_INFO"
	.sectionflags	@""
	.align	4


	//----- nvinfo : EIATTR_CUDA_API_VERSION
	.align		4
        /*0000*/ 	.byte	0x04, 0x37
        /*0002*/ 	.short	(.L_18 - .L_17)
.L_17:
        /*0004*/ 	.word	0x00000082


	//----- nvinfo : EIATTR_KPARAM_INFO
	.align		4
.L_18:
        /*0008*/ 	.byte	0x04, 0x17
        /*000a*/ 	.short	(.L_20 - .L_19)
.L_19:
        /*000c*/ 	.word	0x00000000
        /*0010*/ 	.short	0x0000
        /*0012*/ 	.short	0x0070
        /*0014*/ 	.byte	0x00, 0xf0, 0x01, 0x10


	//----- nvinfo : EIATTR_SPARSE_MMA_MASK
	.align		4
.L_20:
        /*0018*/ 	.byte	0x03, 0x50
        /*001a*/ 	.short	0x0000


	//----- nvinfo : EIATTR_MAXREG_COUNT
	.align		4
        /*001c*/ 	.byte	0x03, 0x1b
        /*001e*/ 	.short	0x00a8


	//----- nvinfo : EIATTR_NUM_BARRIERS
	.align		4
        /*0020*/ 	.byte	0x02, 0x4c
        /*0022*/ 	.byte	0x01
	.zero		1


	//----- nvinfo : EIATTR_MERCURY_ISA_VERSION
	.align		4
        /*0024*/ 	.byte	0x03, 0x5f
        /*0026*/ 	.short	0x0101


	//----- nvinfo : EIATTR_INT_WARP_WIDE_INSTR_OFFSETS
	.align		4
        /*0028*/ 	.byte	0x04, 0x31
        /*002a*/ 	.short	(.L_22 - .L_21)


	//   ....[0]....
.L_21:
        /*002c*/ 	.word	0x00000390


	//   ....[1]....
        /*0030*/ 	.word	0x000003a0


	//   ....[2]....
        /*0034*/ 	.word	0x00000490


	//----- nvinfo : EIATTR_COOP_GROUP_MASK_REGIDS
	.align		4
.L_22:
        /*0038*/ 	.byte	0x04, 0x29
        /*003a*/ 	.short	(.L_24 - .L_23)


	//   ....[0]....
.L_23:
        /*003c*/ 	.word	0xffffffff


	//   ....[1]....
        /*0040*/ 	.word	0xffffffff


	//   ....[2]....
        /*0044*/ 	.word	0xffffffff


	//   ....[3]....
        /*0048*/ 	.word	0xffffffff


	//   ....[4]....
        /*004c*/ 	.word	0xffffffff


	//----- nvinfo : EIATTR_COOP_GROUP_INSTR_OFFSETS
	.align		4
.L_24:
        /*0050*/ 	.byte	0x04, 0x28
        /*0052*/ 	.short	(.L_26 - .L_25)


	//   ....[0]....
.L_25:
        /*0054*/ 	.word	0x00000060


	//   ....[1]....
        /*0058*/ 	.word	0x00000070


	//   ....[2]....
        /*005c*/ 	.word	0x00000130


	//   ....[3]....
        /*0060*/ 	.word	0x00000280


	//   ....[4]....
        /*0064*/ 	.word	0x00000f80


	//----- nvinfo : EIATTR_REG_RECONFIG
	.align		4
.L_26:
        /*0068*/ 	.byte	0x01, 0x54
	.zero		2


	//----- nvinfo : EIATTR_MBARRIER_INSTR_OFFSETS
	.align		4
        /*006c*/ 	.byte	0x04, 0x39
        /*006e*/ 	.short	(.L_28 - .L_27)


	//   ....[0]....
.L_27:
        /*0070*/ 	.word	0x00000230
        /*0074*/ 	.word	0x000000ff
        /*0078*/ 	.word	0x00000000
        /*007c*/ 	.short	0x0100
        /*007e*/ 	.byte	0x08
	.zero		1


	//   ....[1]....
        /*0080*/ 	.word	0x00000240
        /*0084*/ 	.word	0x000000ff
        /*0088*/ 	.word	0x00000010
        /*008c*/ 	.short	0x0100
        /*008e*/ 	.byte	0x08
	.zero		1


	//   ....[2]....
        /*0090*/ 	.word	0x00000250
        /*0094*/ 	.word	0x000000ff
        /*0098*/ 	.word	0x00000008
        /*009c*/ 	.short	0x0100
        /*009e*/ 	.byte	0x08
	.zero		1


	//   ....[3]....
        /*00a0*/ 	.word	0x00000260
        /*00a4*/ 	.word	0x000000ff
        /*00a8*/ 	.word	0x00000018
        /*00ac*/ 	.short	0x0100
        /*00ae*/ 	.byte	0x08
	.zero		1


	//   ....[4]....
        /*00b0*/ 	.word	0x000004e0
        /*00b4*/ 	.word	0x000000ff
        /*00b8*/ 	.word	0x00000030
        /*00bc*/ 	.short	0x0100
        /*00be*/ 	.byte	0x06
	.zero		1


	//   ....[5]....
        /*00c0*/ 	.word	0x00000540
        /*00c4*/ 	.word	0x000000ff
        /*00c8*/ 	.word	0x00000038
        /*00cc*/ 	.short	0x0100
        /*00ce*/ 	.byte	0x06
	.zero		1


	//   ....[6]....
        /*00d0*/ 	.word	0x000016a0
        /*00d4*/ 	.word	0x000000ff
        /*00d8*/ 	.word	0x00000000
        /*00dc*/ 	.short	0x010a
        /*00de*/ 	.byte	0x06
	.zero		1


	//   ....[7]....
        /*00e0*/ 	.word	0x000016e0
        /*00e4*/ 	.word	0x000000ff
        /*00e8*/ 	.word	0x00000000
        /*00ec*/ 	.short	0x010a
        /*00ee*/ 	.byte	0x06
	.zero		1


	//   ....[8]....
        /*00f0*/ 	.word	0x00002500
        /*00f4*/ 	.word	0x000000ff
        /*00f8*/ 	.word	0x00000000
        /*00fc*/ 	.short	0x010a
        /*00fe*/ 	.byte	0x0f
	.zero		1


	//   ....[9]....
        /*0100*/ 	.word	0x00002540
        /*0104*/ 	.word	0x000000ff
        /*0108*/ 	.word	0x00000000
        /*010c*/ 	.short	0x010a
        /*010e*/ 	.byte	0x0f
	.zero		1


	//   ....[10]....
        /*0110*/ 	.word	0x00002f70
        /*0114*/ 	.word	0x000000ff
        /*0118*/ 	.word	0x00000000
        /*011c*/ 	.short	0x0101
        /*011e*/ 	.byte	0x08
	.zero		1


	//   ....[11]....
        /*0120*/ 	.word	0x000037a0
        /*0124*/ 	.word	0x000000ff
        /*0128*/ 	.word	0x00000000
        /*012c*/ 	.short	0x0101
        /*012e*/ 	.byte	0x06
	.zero		1


	//   ....[12]....
        /*0130*/ 	.word	0x0000b340
        /*0134*/ 	.word	0x00000012
        /*0138*/ 	.word	0x00000010
        /*013c*/ 	.short	0x010a
        /*013e*/ 	.byte	0x3f
	.zero		1


	//   ....[13]....
        /*0140*/ 	.word	0x0000b7d0
        /*0144*/ 	.word	0x00000006
        /*0148*/ 	.word	0x00000038
        /*014c*/ 	.short	0x0101
        /*014e*/ 	.byte	0x3f
	.zero		1


	//   ....[14]....
        /*0150*/ 	.word	0x0000bec0
        /*0154*/ 	.word	0x00000007
        /*0158*/ 	.word	0x00000000
        /*015c*/ 	.short	0x010a
        /*015e*/ 	.byte	0x3f
	.zero		1


	//   ....[15]....
        /*0160*/ 	.word	0x0000bf40
        /*0164*/ 	.word	0x00000005
        /*0168*/ 	.word	0x00000000
        /*016c*/ 	.short	0x010a
        /*016e*/ 	.byte	0x3f
	.zero		1


	//   ....[16]....
        /*0170*/ 	.word	0x0000bfb0
        /*0174*/ 	.word	0x00000009
        /*0178*/ 	.word	0x00000000
        /*017c*/ 	.short	0x010a
        /*017e*/ 	.byte	0x3f
	.zero		1


	//   ....[17]....
        /*0180*/ 	.word	0x0000c010
        /*0184*/ 	.word	0x000000ce
        /*0188*/ 	.word	0x00000000
        /*018c*/ 	.short	0x010a
        /*018e*/ 	.byte	0x3f
	.zero		1


	//   ....[18]....
        /*0190*/ 	.word	0x0000c0e0
        /*0194*/ 	.word	0x00000012
        /*0198*/ 	.word	0x00000010
        /*019c*/ 	.short	0x010a
        /*019e*/ 	.byte	0x3f
	.zero		1


	//   ....[19]....
        /*01a0*/ 	.word	0x0000c1c0
        /*01a4*/ 	.word	0x00000007
        /*01a8*/ 	.word	0x00000000
        /*01ac*/ 	.short	0x010a
        /*01ae*/ 	.byte	0x3f
	.zero		1


	//----- nvinfo : EIATTR_NUM_MBARRIERS
	.align		4
.L_28:
        /*01b0*/ 	.byte	0x03, 0x38
        /*01b2*/ 	.short	0x0006


	//----- nvinfo : EIATTR_EXIT_INSTR_OFFSETS
	.align		4
        /*01b4*/ 	.byte	0x04, 0x1c
        /*01b6*/ 	.short	(.L_30 - .L_29)


	//   ....[0]....
.L_29:
        /*01b8*/ 	.word	0x00000590


	//   ....[1]....
        /*01bc*/ 	.word	0x00000e50


	//   ....[2]....
        /*01c0*/ 	.word	0x0000a9b0


	//   ....[3]....
        /*01c4*/ 	.word	0x0000afe0


	//   ....[4]....
        /*01c8*/ 	.word	0x0000bf90


	//----- nvinfo : EIATTR_MAX_THREADS
	.align		4
.L_30:
        /*01cc*/ 	.byte	0x04, 0x05
        /*01ce*/ 	.short	(.L_32 - .L_31)
.L_31:
        /*01d0*/ 	.word	0x00000180
        /*01d4*/ 	.word	0x00000001
        /*01d8*/ 	.word	0x00000001


	//----- nvinfo : EIATTR_CRS_STACK_SIZE
	.align		4
.L_32:
        /*01dc*/ 	.byte	0x04, 0x1e
        /*01de*/ 	.short	(.L_34 - .L_33)
.L_33:
        /*01e0*/ 	.word	0x00000000


	//----- nvinfo : EIATTR_CBANK_PARAM_SIZE
	.align		4
.L_34:
        /*01e4*/ 	.byte	0x03, 0x19
        /*01e6*/ 	.short	0x0470


	//----- nvinfo : EIATTR_PARAM_CBANK
	.align		4
        /*01e8*/ 	.byte	0x04, 0x0a
        /*01ea*/ 	.short	(.L_36 - .L_35)
	.align		4
.L_35:
        /*01ec*/ 	.word	index@(.nv.constant0._ZN7cutlass13device_kernelINS_4gemm6kernel13GemmUniversalIN4cute5tupleIJiiiiEEENS1_10collective13CollectiveMmaINS1_37MainloopSm90TmaGmmaWarpSpecializedFP8ILi2ENS5_IJNS4_1CILi1EEESB_SB_EEENS1_35KernelTmaWarpSpecializedCooperativeEEENS5_IJNSA_ILi128EEENSA_ILi192EEENSA_ILi256EEEEEENS_12float_e4m3_tENS5_IJlSB_lEEESJ_SK_NS4_8TiledMMAINS4_8MMA_AtomIJNS4_4SM904GMMA31MMA_64x192x32_F32E4M3E4M3_SS_TNILNSO_7ScaleInE1ELSQ_1EEEEEENS4_6LayoutINS5_IJNSA_ILi2EEESB_SB_EEENS5_IJSB_NSA_ILi0EEESW_EEEEENS5_IJNS4_10UnderscoreESZ_SZ_EEEEENS4_13SM90_TMA_LOADENS4_14ComposedLayoutINS4_7SwizzleILi3ELi4ELi3EEENS4_18smem_ptr_flag_bitsILi8EEENST_INS5_IJNSA_ILi8EEESF_EEENS5_IJSF_SB_EEEEEEEvNS4_8identityES12_S1C_vS1D_EENS_8epilogue10collective6detail29Sm90TmaWarpSpecializedAdapterINS1G_15DefaultEpilogueISJ_SK_SK_NS1F_6thread17LinearCombinationISJ_Li1EffLNS1K_9ScaleType4KindE0ELNS_15FloatRoundStyleE2ESJ_EENS1_15EpilogueDefaultEEEEEvvEEEEvNT_6ParamsE)
        /*01f0*/ 	.short	0x0210
        /*01f2*/ 	.short	0x0470


	//----- nvinfo : EIATTR_SW_WAR
	.align		4
.L_36:
        /*01f4*/ 	.byte	0x04, 0x36
        /*01f6*/ 	.short	(.L_38 - .L_37)
.L_37:
        /*01f8*/ 	.word	0x00000008
.L_38:


//--------------------- .nv.callgraph             --------------------------
	.section	.nv.callgraph,"",@"SHT_CUDA_CALLGRAPH"
	.align	4
	.sectionentsize	8
	.align		4
        /*0000*/ 	.word	0x00000000
	.align		4
        /*0004*/ 	.word	0xffffffff
	.align		4
        /*0008*/ 	.word	0x00000000
	.align		4
        /*000c*/ 	.word	0xfffffffe
	.align		4
        /*0010*/ 	.word	0x00000000
	.align		4
        /*0014*/ 	.word	0xfffffffd
	.align		4
        /*0018*/ 	.word	0x00000000
	.align		4
        /*001c*/ 	.word	0xfffffffc


//--------------------- .nv.constant4             --------------------------
	.section	.nv.constant4,"a",@progbits
	.align	8
	.align		8
.nv.constant4:
        /*0000*/ 	.dword	_ZN40_INTERNAL_3c16145b_4_k_cu_a485bda0_128524cuda3std3__45__cpo5beginE
	.align		8
        /*0008*/ 	.dword	_ZN40_INTERNAL_3c16145b_4_k_cu_a485bda0_128524cuda3std3__45__cpo3endE
	.align		8
        /*0010*/ 	.dword	_ZN40_INTERNAL_3c16145b_4_k_cu_a485bda0_128524cuda3std3__45__cpo6cbeginE
	.align		8
        /*0018*/ 	.dword	_ZN40_INTERNAL_3c16145b_4_k_cu_a485bda0_128524cuda3std3__45__cpo4cendE
	.align		8
        /*0020*/ 	.dword	_ZN40_INTERNAL_3c16145b_4_k_cu_a485bda0_128524cuda3std3__442_GLOBAL__N__3c16145b_4_k_cu_a485bda0_128526ignoreE
	.align		8
        /*0028*/ 	.dword	_ZN40_INTERNAL_3c16145b_4_k_cu_a485bda0_128524cuda3std3__419piecewise_constructE
	.align		8
        /*0030*/ 	.dword	_ZN40_INTERNAL_3c16145b_4_k_cu_a485bda0_128524cuda3std3__48in_placeE
	.align		8
        /*0038*/ 	.dword	_ZN40_INTERNAL_3c16145b_4_k_cu_a485bda0_128524cuda3std6ranges3__45__cpo4swapE
	.align		8
        /*0040*/ 	.dword	_ZN40_INTERNAL_3c16145b_4_k_cu_a485bda0_128524cuda3std6ranges3__45__cpo9iter_moveE
	.align		8
        /*0048*/ 	.dword	_ZN40_INTERNAL_3c16145b_4_k_cu_a485bda0_128524cute7productE
	.align		8
        /*0050*/ 	.dword	_ZN40_INTERNAL_3c16145b_4_k_cu_a485bda0_128524cute1_E


//--------------------- .text._ZN7cutlass13device_kernelINS_4gemm6kernel13GemmUniversalIN4cute5tupleIJiiiiEEENS1_10collective13CollectiveMmaINS1_37MainloopSm90TmaGmmaWarpSpecializedFP8ILi2ENS5_IJNS4_1CILi1EEESB_SB_EEENS1_35KernelTmaWarpSpecializedCooperativeEEENS5_IJNSA_ILi128EEENSA_ILi192EEENSA_ILi256EEEEEENS_12float_e4m3_tENS5_IJlSB_lEEESJ_SK_NS4_8TiledMMAINS4_8MMA_AtomIJNS4_4SM904GMMA31MMA_64x192x32_F32E4M3E4M3_SS_TNILNSO_7ScaleInE1ELSQ_1EEEEEENS4_6LayoutINS5_IJNSA_ILi2EEESB_SB_EEENS5_IJSB_NSA_ILi0EEESW_EEEEENS5_IJNS4_10UnderscoreESZ_SZ_EEEEENS4_13SM90_TMA_LOADENS4_14ComposedLayoutINS4_7SwizzleILi3ELi4ELi3EEENS4_18smem_ptr_flag_bitsILi8EEENST_INS5_IJNSA_ILi8EEESF_EEENS5_IJSF_SB_EEEEEEEvNS4_8identityES12_S1C_vS1D_EENS_8epilogue10collective6detail29Sm90TmaWarpSpecializedAdapterINS1G_15DefaultEpilogueISJ_SK_SK_NS1F_6thread17LinearCombinationISJ_Li1EffLNS1K_9ScaleType4KindE0ELNS_15FloatRoundStyleE2ESJ_EENS1_15EpilogueDefaultEEEEEvvEEEEvNT_6ParamsE --------------------------
	.section	.text._ZN7cutlass13device_kernelINS_4gemm6kernel13GemmUniversalIN4cute5tupleIJiiiiEEENS1_10collective13CollectiveMmaINS1_37MainloopSm90TmaGmmaWarpSpecializedFP8ILi2ENS5_IJNS4_1CILi1EEESB_SB_EEENS1_35KernelTmaWarpSpecializedCooperativeEEENS5_IJNSA_ILi128EEENSA_ILi192EEENSA_ILi256EEEEEENS_12float_e4m3_tENS5_IJlSB_lEEESJ_SK_NS4_8TiledMMAINS4_8MMA_AtomIJNS4_4SM904GMMA31MMA_64x192x32_F32E4M3E4M3_SS_TNILNSO_7ScaleInE1ELSQ_1EEEEEENS4_6LayoutINS5_IJNSA_ILi2EEESB_SB_EEENS5_IJSB_NSA_ILi0EEESW_EEEEENS5_IJNS4_10UnderscoreESZ_SZ_EEEEENS4_13SM90_TMA_LOADENS4_14ComposedLayoutINS4_7SwizzleILi3ELi4ELi3EEENS4_18smem_ptr_flag_bitsILi8EEENST_INS5_IJNSA_ILi8EEESF_EEENS5_IJSF_SB_EEEEEEEvNS4_8identityES12_S1C_vS1D_EENS_8epilogue10collective6detail29Sm90TmaWarpSpecializedAdapterINS1G_15DefaultEpilogueISJ_SK_SK_NS1F_6thread17LinearCombinationISJ_Li1EffLNS1K_9ScaleType4KindE0ELNS_15FloatRoundStyleE2ESJ_EENS1_15EpilogueDefaultEEEEEvvEEEEvNT_6ParamsE,"ax",@progbits
	.align	128
.text._ZN7cutlass13device_kernelINS_4gemm6kernel13GemmUniversalIN4cute5tupleIJiiiiEEENS1_10collective13CollectiveMmaINS1_37MainloopSm90TmaGmmaWarpSpecializedFP8ILi2ENS5_IJNS4_1CILi1EEESB_SB_EEENS1_35KernelTmaWarpSpecializedCooperativeEEENS5_IJNSA_ILi128EEENSA_ILi192EEENSA_ILi256EEEEEENS_12float_e4m3_tENS5_IJlSB_lEEESJ_SK_NS4_8TiledMMAINS4_8MMA_AtomIJNS4_4SM904GMMA31MMA_64x192x32_F32E4M3E4M3_SS_TNILNSO_7ScaleInE1ELSQ_1EEEEEENS4_6LayoutINS5_IJNSA_ILi2EEESB_SB_EEENS5_IJSB_NSA_ILi0EEESW_EEEEENS5_IJNS4_10UnderscoreESZ_SZ_EEEEENS4_13SM90_TMA_LOADENS4_14ComposedLayoutINS4_7SwizzleILi3ELi4ELi3EEENS4_18smem_ptr_flag_bitsILi8EEENST_INS5_IJNSA_ILi8EEESF_EEENS5_IJSF_SB_EEEEEEEvNS4_8identityES12_S1C_vS1D_EENS_8epilogue10collective6detail29Sm90TmaWarpSpecializedAdapterINS1G_15DefaultEpilogueISJ_SK_SK_NS1F_6thread17LinearCombinationISJ_Li1EffLNS1K_9ScaleType4KindE0ELNS_15FloatRoundStyleE2ESJ_EENS1_15EpilogueDefaultEEEEEvvEEEEvNT_6ParamsE:
        .type           _ZN7cutlass13device_kernelINS_4gemm6kernel13GemmUniversalIN4cute5tupleIJiiiiEEENS1_10collective13CollectiveMmaINS1_37MainloopSm90TmaGmmaWarpSpecializedFP8ILi2ENS5_IJNS4_1CILi1EEESB_SB_EEENS1_35KernelTmaWarpSpecializedCooperativeEEENS5_IJNSA_ILi128EEENSA_ILi192EEENSA_ILi256EEEEEENS_12float_e4m3_tENS5_IJlSB_lEEESJ_SK_NS4_8TiledMMAINS4_8MMA_AtomIJNS4_4SM904GMMA31MMA_64x192x32_F32E4M3E4M3_SS_TNILNSO_7ScaleInE1ELSQ_1EEEEEENS4_6LayoutINS5_IJNSA_ILi2EEESB_SB_EEENS5_IJSB_NSA_ILi0EEESW_EEEEENS5_IJNS4_10UnderscoreESZ_SZ_EEEEENS4_13SM90_TMA_LOADENS4_14ComposedLayoutINS4_7SwizzleILi3ELi4ELi3EEENS4_18smem_ptr_flag_bitsILi8EEENST_INS5_IJNSA_ILi8EEESF_EEENS5_IJSF_SB_EEEEEEEvNS4_8identityES12_S1C_vS1D_EENS_8epilogue10collective6detail29Sm90TmaWarpSpecializedAdapterINS1G_15DefaultEpilogueISJ_SK_SK_NS1F_6thread17LinearCombinationISJ_Li1EffLNS1K_9ScaleType4KindE0ELNS_15FloatRoundStyleE2ESJ_EENS1_15EpilogueDefaultEEEEEvvEEEEvNT_6ParamsE,@function
        .size           _ZN7cutlass13device_kernelINS_4gemm6kernel13GemmUniversalIN4cute5tupleIJiiiiEEENS1_10collective13CollectiveMmaINS1_37MainloopSm90TmaGmmaWarpSpecializedFP8ILi2ENS5_IJNS4_1CILi1EEESB_SB_EEENS1_35KernelTmaWarpSpecializedCooperativeEEENS5_IJNSA_ILi128EEENSA_ILi192EEENSA_ILi256EEEEEENS_12float_e4m3_tENS5_IJlSB_lEEESJ_SK_NS4_8TiledMMAINS4_8MMA_AtomIJNS4_4SM904GMMA31MMA_64x192x32_F32E4M3E4M3_SS_TNILNSO_7ScaleInE1ELSQ_1EEEEEENS4_6LayoutINS5_IJNSA_ILi2EEESB_SB_EEENS5_IJSB_NSA_ILi0EEESW_EEEEENS5_IJNS4_10UnderscoreESZ_SZ_EEEEENS4_13SM90_TMA_LOADENS4_14ComposedLayoutINS4_7SwizzleILi3ELi4ELi3EEENS4_18smem_ptr_flag_bitsILi8EEENST_INS5_IJNSA_ILi8EEESF_EEENS5_IJSF_SB_EEEEEEEvNS4_8identityES12_S1C_vS1D_EENS_8epilogue10collective6detail29Sm90TmaWarpSpecializedAdapterINS1G_15DefaultEpilogueISJ_SK_SK_NS1F_6thread17LinearCombinationISJ_Li1EffLNS1K_9ScaleType4KindE0ELNS_15FloatRoundStyleE2ESJ_EENS1_15EpilogueDefaultEEEEEvvEEEEvNT_6ParamsE,(.L_x_261 - _ZN7cutlass13device_kernelINS_4gemm6kernel13GemmUniversalIN4cute5tupleIJiiiiEEENS1_10collective13CollectiveMmaINS1_37MainloopSm90TmaGmmaWarpSpecializedFP8ILi2ENS5_IJNS4_1CILi1EEESB_SB_EEENS1_35KernelTmaWarpSpecializedCooperativeEEENS5_IJNSA_ILi128EEENSA_ILi192EEENSA_ILi256EEEEEENS_12float_e4m3_tENS5_IJlSB_lEEESJ_SK_NS4_8TiledMMAINS4_8MMA_AtomIJNS4_4SM904GMMA31MMA_64x192x32_F32E4M3E4M3_SS_TNILNSO_7ScaleInE1ELSQ_1EEEEEENS4_6LayoutINS5_IJNSA_ILi2EEESB_SB_EEENS5_IJSB_NSA_ILi0EEESW_EEEEENS5_IJNS4_10UnderscoreESZ_SZ_EEEEENS4_13SM90_TMA_LOADENS4_14ComposedLayoutINS4_7SwizzleILi3ELi4ELi3EEENS4_18smem_ptr_flag_bitsILi8EEENST_INS5_IJNSA_ILi8EEESF_EEENS5_IJSF_SB_EEEEEEEvNS4_8identityES12_S1C_vS1D_EENS_8epilogue10collective6detail29Sm90TmaWarpSpecializedAdapterINS1G_15DefaultEpilogueISJ_SK_SK_NS1F_6thread17LinearCombinationISJ_Li1EffLNS1K_9ScaleType4KindE0ELNS_15FloatRoundStyleE2ESJ_EENS1_15EpilogueDefaultEEEEEvvEEEEvNT_6ParamsE)
        .other          _ZN7cutlass13device_kernelINS_4gemm6kernel13GemmUniversalIN4cute5tupleIJiiiiEEENS1_10collective13CollectiveMmaINS1_37MainloopSm90TmaGmmaWarpSpecializedFP8ILi2ENS5_IJNS4_1CILi1EEESB_SB_EEENS1_35KernelTmaWarpSpecializedCooperativeEEENS5_IJNSA_ILi128EEENSA_ILi192EEENSA_ILi256EEEEEENS_12float_e4m3_tENS5_IJlSB_lEEESJ_SK_NS4_8TiledMMAINS4_8MMA_AtomIJNS4_4SM904GMMA31MMA_64x192x32_F32E4M3E4M3_SS_TNILNSO_7ScaleInE1ELSQ_1EEEEEENS4_6LayoutINS5_IJNSA_ILi2EEESB_SB_EEENS5_IJSB_NSA_ILi0EEESW_EEEEENS5_IJNS4_10UnderscoreESZ_SZ_EEEEENS4_13SM90_TMA_LOADENS4_14ComposedLayoutINS4_7SwizzleILi3ELi4ELi3EEENS4_18smem_ptr_flag_bitsILi8EEENST_INS5_IJNSA_ILi8EEESF_EEENS5_IJSF_SB_EEEEEEEvNS4_8identityES12_S1C_vS1D_EENS_8epilogue10collective6detail29Sm90TmaWarpSpecializedAdapterINS1G_15DefaultEpilogueISJ_SK_SK_NS1F_6thread17LinearCombinationISJ_Li1EffLNS1K_9ScaleType4KindE0ELNS_15FloatRoundStyleE2ESJ_EENS1_15EpilogueDefaultEEEEEvvEEEEvNT_6ParamsE,@"STO_CUDA_ENTRY STV_DEFAULT"
_ZN7cutlass13device_kernelINS_4gemm6kernel13GemmUniversalIN4cute5tupleIJiiiiEEENS1_10collective13CollectiveMmaINS1_37MainloopSm90TmaGmmaWarpSpecializedFP8ILi2ENS5_IJNS4_1CILi1EEESB_SB_EEENS1_35KernelTmaWarpSpecializedCooperativeEEENS5_IJNSA_ILi128EEENSA_ILi192EEENSA_ILi256EEEEEENS_12float_e4m3_tENS5_IJlSB_lEEESJ_SK_NS4_8TiledMMAINS4_8MMA_AtomIJNS4_4SM904GMMA31MMA_64x192x32_F32E4M3E4M3_SS_TNILNSO_7ScaleInE1ELSQ_1EEEEEENS4_6LayoutINS5_IJNSA_ILi2EEESB_SB_EEENS5_IJSB_NSA_ILi0EEESW_EEEEENS5_IJNS4_10UnderscoreESZ_SZ_EEEEENS4_13SM90_TMA_LOADENS4_14ComposedLayoutINS4_7SwizzleILi3ELi4ELi3EEENS4_18smem_ptr_flag_bitsILi8EEENST_INS5_IJNSA_ILi8EEESF_EEENS5_IJSF_SB_EEEEEEEvNS4_8identityES12_S1C_vS1D_EENS_8epilogue10collective6detail29Sm90TmaWarpSpecializedAdapterINS1G_15DefaultEpilogueISJ_SK_SK_NS1F_6thread17LinearCombinationISJ_Li1EffLNS1K_9ScaleType4KindE0ELNS_15FloatRoundStyleE2ESJ_EENS1_15EpilogueDefaultEEEEEvvEEEEvNT_6ParamsE:
[----:B------:R-:W-:Y:S01]  /*0000*/  LDC R1, c[0x0][0x28] ;  /* 0x00000a00ff017b82 */ /* 0x000fe20000000800 */
[----:B------:R-:W0:Y:S01]  /*0010*/  S2R R0, SR_TID.X ;  /* 0x0000000000007919 */ /* 0x000e220000002100 */
[----:B------:R-:W-:Y:S01]  /*0020*/  ELECT P0, URZ, PT ;  /* 0x00000000003f782f */ /* 0x000fe20003800000 */
[----:B------:R-:W-:Y:S01]  /*0030*/  BSSY B0, `(.L_x_0) ;  /* 0x000000f000007945 */ /* 0x000fe20003800000 */
[--C-:B0-----:R-:W-:Y:S02]  /*0040*/  SHF.R.U32.HI R2, RZ, 0x5, R0.reuse ;  /* 0x00000005ff027819 */ /* 0x101fe40000011600 */
[----:B------:R-:W-:-:S03]  /*0050*/  SHF.R.U32.HI R3, RZ, 0x7, R0 ;  /* 0x00000007ff037819 */ /* 0x000fc60000011600 */
[----:B------:R-:W0:Y:S04]  /*0060*/  SHFL.IDX PT, R5, R2, RZ, 0x1f ;  /* 0x00001fff02057589 */ /* 0x000e2800000e0000 */
[----:B------:R1:W2:Y:S01]  /*0070*/  SHFL.IDX PT, R6, R3, RZ, 0x1f ;  /* 0x00001fff03067589 */ /* 0x0002a200000e0000 */
[----:B0-----:R-:W-:-:S13]  /*0080*/  ISETP.NE.OR P0, PT, R5, RZ, !P0 ;  /* 0x000000ff0500720c */ /* 0x001fda0004705670 */
[----:B-12---:R-:W-:Y:S05]  /*0090*/  @P0 BRA `(.L_x_1) ;  /* 0x0000000000200947 */ /* 0x006fea0003800000 */
[----:B------:R-:W-:Y:S02]  /*00a0*/  ULDC.64 UR4, c[0x0][0x198] ;  /* 0x0000660000047ab9 */ /* 0x000fe40000000a00 */
[----:B------:R-:W-:Y:S02]  /*00b0*/  UIADD3 UR6, UP0, UR4, 0xf0, URZ ;  /* 0x000000f004067890 */ /* 0x000fe4000ff1e03f */
[----:B------:R-:W-:Y:S02]  /*00c0*/  UIADD3 UR4, UP1, UR4, 0x1f0, URZ ;  /* 0x000001f004047890 */ /* 0x000fe4000ff3e03f */
[----:B------:R-:W-:Y:S02]  /*00d0*/  UIADD3.X UR7, URZ, UR5, URZ, UP0, !UPT ;  /* 0x000000053f077290 */ /* 0x000fe400087fe43f */
[----:B------:R-:W-:-:S07]  /*00e0*/  UIADD3.X UR5, URZ, UR5, URZ, UP1, !UPT ;  /* 0x000000053f057290 */ /* 0x000fce0008ffe43f */
[----:B------:R0:W-:Y:S02]  /*00f0*/  UTMACCTL.PF [UR6] ;  /* 0x00000000060079b9 */ /* 0x0001e40008040000 */
[----:B------:R0:W-:Y:S02]  /*0100*/  UTMACCTL.PF [UR4] ;  /* 0x00000000040079b9 */ /* 0x0001e40008040000 */
[----:B0-----:R-:W-:Y:S01]  /*0110*/  NOP ;  /* 0x0000000000007918 */ /* 0x001fe20000000000 */
.L_x_1:
[----:B------:R-:W-:Y:S05]  /*0120*/  BSYNC B0 ;  /* 0x0000000000007941 */ /* 0x000fea0003800000 */
.L_x_0:
[----:B------:R-:W0:Y:S02]  /*0130*/  SHFL.IDX PT, R3, R2, RZ, 0x1f ;  /* 0x00001fff02037589 */ /* 0x000e2400000e0000 */
[----:B0-----:R-:W-:-:S13]  /*0140*/  ISETP.NE.AND P0, PT, R3, RZ, PT ;  /* 0x000000ff0300720c */ /* 0x001fda0003f05270 */
[----:B------:R-:W-:Y:S05]  /*0150*/  @P0 BRA `(.L_x_2) ;  /* 0x0000000000480947 */ /* 0x000fea0003800000 */
[----:B------:R-:W0:Y:S01]  /*0160*/  S2UR UR8, SR_CgaCtaId ;  /* 0x00000000000879c3 */ /* 0x000e220000008800 */
[----:B------:R-:W-:Y:S01]  /*0170*/  UMOV UR4, 0x400 ;  /* 0x0000040000047882 */ /* 0x000fe20000000000 */
[----:B------:R-:W-:Y:S01]  /*0180*/  UMOV UR5, 0x1 ;  /* 0x0000000100057882 */ /* 0x000fe20000000000 */
[----:B------:R-:W-:Y:S01]  /*0190*/  UMOV UR6, 0x100 ;  /* 0x0000010000067882 */ /* 0x000fe20000000000 */
[----:B------:R-:W-:Y:S01]  /*01a0*/  ELECT P0, URZ, PT ;  /* 0x00000000003f782f */ /* 0x000fe20003800000 */
[----:B------:R-:W-:-:S04]  /*01b0*/  UIADD3 UR6, -UR6, 0x100000, URZ ;  /* 0x0010000006067890 */ /* 0x000fc8000fffe13f */
[----:B------:R-:W-:Y:S02]  /*01c0*/  USHF.L.U32 UR7, UR6, 0xb, URZ ;  /* 0x0000000b06077899 */ /* 0x000fe4000800063f */
[----:B------:R-:W-:Y:S02]  /*01d0*/  USHF.L.U32 UR6, UR6, 0x1, URZ ;  /* 0x0000000106067899 */ /* 0x000fe4000800063f */
[----:B0-----:R-:W-:Y:S02]  /*01e0*/  ULEA UR8, UR8, UR4, 0x18 ;  /* 0x0000000408087291 */ /* 0x001fe4000f8ec03f */
[----:B------:R-:W-:-:S04]  /*01f0*/  UIADD3 UR4, -UR5, 0x100000, URZ ;  /* 0x0010000005047890 */ /* 0x000fc8000fffe13f */
[----:B------:R-:W-:Y:S02]  /*0200*/  USHF.L.U32 UR5, UR4, 0xb, URZ ;  /* 0x0000000b04057899 */ /* 0x000fe4000800063f */
[----:B------:R-:W-:Y:S01]  /*0210*/  USHF.L.U32 UR4, UR4, 0x1, URZ ;  /* 0x0000000104047899 */ /* 0x000fe2000800063f */
[----:B------:R-:W0:Y:S11]  /*0220*/  FENCE.VIEW.ASYNC.S ;  /* 0x00000000000073c6 */ /* 0x000e360000000000 */
[----:B0-----:R0:W1:Y:S01]  /*0230*/  SYNCS.EXCH.64 URZ, [UR8], UR4 ;  /* 0x00000004083f75b2 */ /* 0x0010620008000100 */
[----:B------:R0:W2:Y:S01]  /*0240*/  SYNCS.EXCH.64 URZ, [UR8+0x10], UR6 ;  /* 0x00001006083f75b2 */ /* 0x0000a20008000100 */
[----:B------:R0:W3:Y:S01]  /*0250*/  SYNCS.EXCH.64 URZ, [UR8+0x8], UR4 ;  /* 0x00000804083f75b2 */ /* 0x0000e20008000100 */
[----:B------:R0:W4:Y:S01]  /*0260*/  SYNCS.EXCH.64 URZ, [UR8+0x18], UR6 ;  /* 0x00001806083f75b2 */ /* 0x0001220008000100 */
[----:B------:R-:W-:Y:S01]  /*0270*/  NOP ;  /* 0x0000000000007918 */ /* 0x000fe20000000000 */
.L_x_2:
[----:B------:R-:W5:Y:S01]  /*0280*/  SHFL.IDX PT, R2, R2, RZ, 0x1f ;  /* 0x00001fff02027589 */ /* 0x000f6200000e0000 */
[----:B------:R-:W1:Y:S01]  /*0290*/  LDC R3, c[0x0][0x65c] ;  /* 0x00019700ff037b82 */ /* 0x000e620000000800 */
[----:B------:R-:W-:Y:S02]  /*02a0*/  ELECT P0, URZ, PT ;  /* 0x00000000003f782f */ /* 0x000fe40003800000 */
[----:B------:R-:W-:Y:S01]  /*02b0*/  SHF.R.S32.HI R4, RZ, 0x1f, R5 ;  /* 0x0000001fff047819 */ /* 0x000fe20000011405 */
[----:B------:R-:W2:Y:S01]  /*02c0*/  S2R R10, SR_CTAID.Y ;  /* 0x00000000000a7919 */ /* 0x000ea20000002600 */
[----:B0-----:R-:W-:Y:S01]  /*02d0*/  UMOV UR4, 0x20 ;  /* 0x0000002000047882 */ /* 0x001fe20000000000 */
[C---:B------:R-:W-:Y:S01]  /*02e0*/  ISETP.NE.AND P3, PT, R6.reuse, RZ, PT ;  /* 0x000000ff0600720c */ /* 0x040fe20003f65270 */
[----:B------:R-:W-:Y:S01]  /*02f0*/  VIADD R11, R6, 0xffffffff ;  /* 0xffffffff060b7836 */ /* 0x000fe20000000000 */
[----:B------:R-:W0:Y:S01]  /*0300*/  S2R R8, SR_CTAID.X ;  /* 0x0000000000087919 */ /* 0x000e220000002500 */
[----:B------:R-:W-:Y:S01]  /*0310*/  LEA.HI R4, R4, R5, RZ, 0x2 ;  /* 0x0000000504047211 */ /* 0x000fe200078f10ff */
[----:B------:R-:W-:Y:S01]  /*0320*/  NOP ;  /* 0x0000000000007918 */ /* 0x000fe20000000000 */
[----:B------:R-:W-:Y:S01]  /*0330*/  NOP ;  /* 0x0000000000007918 */ /* 0x000fe20000000000 */
[----:B------:R-:W-:-:S02]  /*0340*/  ISETP.GE.U32.AND P1, PT, R11, 0x2, PT ;  /* 0x000000020b00780c */ /* 0x000fc40003f26070 */
[----:B------:R-:W-:-:S05]  /*0350*/  LOP3.LUT R4, R4, 0xfffffffc, RZ, 0xc0, !PT ;  /* 0xfffffffc04047812 */ /* 0x000fca00078ec0ff */
[----:B------:R-:W-:Y:S01]  /*0360*/  IMAD.IADD R5, R5, 0x1, -R4 ;  /* 0x0000000105057824 */ /* 0x000fe200078e0a04 */
[----:B-----5:R-:W-:Y:S02]  /*0370*/  ISETP.NE.OR P0, PT, R2, RZ, !P0 ;  /* 0x000000ff0200720c */ /* 0x020fe40004705670 */
[----:B-1----:R-:W-:-:S11]  /*0380*/  ISETP.NE.AND P2, PT, R3, 0x1, PT ;  /* 0x000000010300780c */ /* 0x002fd60003f45270 */
[----:B------:R-:W-:Y:S01]  /*0390*/  VOTEU.ALL UP0, P0 ;  /* 0x00000000003f7886 */ /* 0x000fe20000000000 */
[----:B------:R-:W-:Y:S01]  /*03a0*/  VOTEU.ALL UP1, P0 ;  /* 0x00000000003f7886 */ /* 0x000fe20000020000 */
[----:B------:R-:W0:Y:S01]  /*03b0*/  @P2 LDC R9, c[0x0][0x10] ;  /* 0x00000400ff092b82 */ /* 0x000e220000000800 */
[----:B--2---:R-:W-:Y:S02]  /*03c0*/  @P2 IMAD.MOV.U32 R2, RZ, RZ, R10 ;  /* 0x000000ffff022224 */ /* 0x004fe400078e000a */
[----:B------:R-:W-:Y:S01]  /*03d0*/  @!UP0 UMOV UR6, 0x400 ;  /* 0x0000040000068882 */ /* 0x000fe20000000000 */
[----:B------:R-:W-:-:S04]  /*03e0*/  @!UP0 UIADD3 UR4, -UR4, 0x100000, URZ ;  /* 0x0010000004048890 */ /* 0x000fc8000fffe13f */
[----:B------:R-:W-:Y:S02]  /*03f0*/  @!UP0 USHF.L.U32 UR5, UR4, 0xb, URZ ;  /* 0x0000000b04058899 */ /* 0x000fe4000800063f */
[----:B------:R-:W-:Y:S01]  /*0400*/  @!UP0 USHF.L.U32 UR4, UR4, 0x1, URZ ;  /* 0x0000000104048899 */ /* 0x000fe2000800063f */
[----:B------:R-:W-:Y:S02]  /*0410*/  @P2 IMAD.MOV.U32 R3, RZ, RZ, RZ ;  /* 0x000000ffff032224 */ /* 0x000fe400078e00ff */
[----:B------:R-:W-:Y:S01]  /*0420*/  @P2 IMAD.MOV.U32 R13, RZ, RZ, RZ ;  /* 0x000000ffff0d2224 */ /* 0x000fe200078e00ff */
[----:B------:R-:W1:Y:S08]  /*0430*/  @!UP0 S2UR UR7, SR_CgaCtaId ;  /* 0x00000000000789c3 */ /* 0x000e700000008800 */
[----:B------:R-:W2:Y:S01]  /*0440*/  @!P2 LDC R7, c[0x0][0xc] ;  /* 0x00000300ff07ab82 */ /* 0x000ea20000000800 */
[----:B0-----:R-:W-:-:S04]  /*0450*/  @P2 IMAD.WIDE.U32 R2, R8, R9, R2 ;  /* 0x0000000908022225 */ /* 0x001fc800078e0002 */
[----:B------:R-:W-:Y:S02]  /*0460*/  IMAD.MOV.U32 R9, RZ, RZ, RZ ;  /* 0x000000ffff097224 */ /* 0x000fe400078e00ff */
[----:B------:R-:W-:Y:S01]  /*0470*/  @P2 IMAD.IADD R3, R3, 0x1, R13 ;  /* 0x0000000103032824 */ /* 0x000fe200078e020d */
[----:B-1----:R-:W-:Y:S01]  /*0480*/  @!UP0 ULEA UR6, UR7, UR6, 0x18 ;  /* 0x0000000607068291 */ /* 0x002fe2000f8ec03f */
[----:B------:R-:W-:Y:S01]  /*0490*/  VOTEU.ALL UP0, P0 ;  /* 0x00000000003f7886 */ /* 0x000fe20000000000 */
[----:B------:R-:W-:-:S04]  /*04a0*/  ISETP.NE.AND P0, PT, R5, 0x3, PT ;  /* 0x000000030500780c */ /* 0x000fc80003f05270 */
[----:B------:R-:W-:-:S04]  /*04b0*/  ISETP.EQ.OR P0, PT, R5, RZ, !P0 ;  /* 0x000000ff0500720c */ /* 0x000fc80004702670 */
[----:B------:R-:W-:Y:S01]  /*04c0*/  ISETP.EQ.AND P0, PT, R6, RZ, P0 ;  /* 0x000000ff0600720c */ /* 0x000fe20000702270 */
[----:B------:R-:W0:Y:S02]  /*04d0*/  FENCE.VIEW.ASYNC.S ;  /* 0x00000000000073c6 */ /* 0x000e240000000000 */
[----:B0-----:R0:W3:Y:S01]  /*04e0*/  @!UP0 SYNCS.EXCH.64 URZ, [UR6+0x30], UR4 ;  /* 0x00003004063f85b2 */ /* 0x0010e20008000100 */
[----:B--2---:R-:W-:Y:S01]  /*04f0*/  @!P2 IMAD.WIDE.U32 R6, R7, R10, R8 ;  /* 0x0000000a0706a225 */ /* 0x004fe200078e0008 */
[----:B------:R-:W-:-:S03]  /*0500*/  SEL R4, RZ, 0x1, !P0 ;  /* 0x00000001ff047807 */ /* 0x000fc60004000000 */
[----:B------:R-:W-:Y:S02]  /*0510*/  @!P2 IMAD.MOV.U32 R2, RZ, RZ, R6 ;  /* 0x000000ffff02a224 */ /* 0x000fe400078e0006 */
[----:B------:R-:W-:Y:S01]  /*0520*/  @!P2 IMAD.MOV.U32 R3, RZ, RZ, R7 ;  /* 0x000000ffff03a224 */ /* 0x000fe200078e0007 */
[----:B------:R-:W-:Y:S01]  /*0530*/  SEL R4, R4, 0x2, P1 ;  /* 0x0000000204047807 */ /* 0x000fe20000800000 */
[----:B------:R0:W3:Y:S01]  /*0540*/  @!UP1 SYNCS.EXCH.64 URZ, [UR6+0x38], UR4 ;  /* 0x00003804063f95b2 */ /* 0x0000e20008000100 */
[----:B------:R-:W-:Y:S01]  /*0550*/  NOP ;  /* 0x0000000000007918 */ /* 0x000fe20000000000 */
[----:B---34-:R-:W-:Y:S06]  /*0560*/  BAR.SYNC.DEFER_BLOCKING 0x0 ;  /* 0x0000000000007b1d */ /* 0x018fec0000010000 */
[----:B------:R-:W-:Y:S05]  /*0570*/  @!P3 BRA `(.L_x_3) ;  /* 0x000000a40010b947 */ /* 0x000fea0003800000 */
[----:B------:R-:W-:-:S13]  /*0580*/  ISETP.GT.U32.AND P0, PT, R11, 0x1, PT ;  /* 0x000000010b00780c */ /* 0x000fda0003f04070 */
[----:B0-----:R-:W-:Y:S05]  /*0590*/  @P0 EXIT ;  /* 0x000000000000094d */ /* 0x001fea0003800000 */
[----:B------:R-:W-:Y:S01]  /*05a0*/  ULDC.64 UR4, c[0x0][0x650] ;  /* 0x0001940000047ab9 */ /* 0x000fe20000000a00 */
[----:B------:R-:W-:Y:S01]  /*05b0*/  PRMT R12, RZ, 0x7610, R12 ;  /* 0x00007610ff0c7816 */ /* 0x000fe2000000000c */
[----:B------:R-:W-:Y:S01]  /*05c0*/  IMAD.MOV.U32 R7, RZ, RZ, -0x1 ;  /* 0xffffffffff077424 */ /* 0x000fe200078e00ff */
[----:B------:R-:W-:Y:S01]  /*05d0*/  ISETP.GE.U32.AND P0, PT, R2, UR4, PT ;  /* 0x0000000402007c0c */ /* 0x000fe2000bf06070 */
[----:B------:R-:W-:Y:S02]  /*05e0*/  IMAD.MOV.U32 R6, RZ, RZ, -0x1 ;  /* 0xffffffffff067424 */ /* 0x000fe400078e00ff */
[----:B------:R-:W-:Y:S01]  /*05f0*/  IMAD.MOV.U32 R5, RZ, RZ, -0x1 ;  /* 0xffffffffff057424 */ /* 0x000fe200078e00ff */
[----:B------:R-:W-:-:S13]  /*0600*/  ISETP.GE.U32.AND.EX P0, PT, R3, UR5, PT, P0 ;  /* 0x0000000503007c0c */ /* 0x000fda000bf06100 */
[----:B------:R-:W-:Y:S05]  /*0610*/  @P0 BRA `(.L_x_4) ;  /* 0x00000004005c0947 */ /* 0x000fea0003800000 */
[----:B------:R-:W0:Y:S01]  /*0620*/  LDC.64 R16, c[0x0][0x628] ;  /* 0x00018a00ff107b82 */ /* 0x000e220000000a00 */
[----:B------:R-:W-:Y:S02]  /*0630*/  IMAD.MOV.U32 R6, RZ, RZ, R2 ;  /* 0x000000ffff067224 */ /* 0x000fe400078e0002 */
[----:B------:R-:W-:-:S05]  /*0640*/  IMAD.MOV.U32 R7, RZ, RZ, R3 ;  /* 0x000000ffff077224 */ /* 0x000fca00078e0003 */
[----:B------:R-:W1:Y:S08]  /*0650*/  LDC R18, c[0x0][0x630] ;  /* 0x00018c00ff127b82 */ /* 0x000e700000000800 */
[----:B------:R-:W2:Y:S01]  /*0660*/  LDC.64 R20, c[0x0][0x620] ;  /* 0x00018800ff147b82 */ /* 0x000ea20000000a00 */
[----:B0-----:R-:W-:-:S04]  /*0670*/  ISETP.NE.U32.AND P0, PT, R16, RZ, PT ;  /* 0x000000ff1000720c */ /* 0x001fc80003f05070 */
[----:B------:R-:W-:-:S13]  /*0680*/  ISETP.NE.AND.EX P0, PT, R17, RZ, PT, P0 ;  /* 0x000000ff1100720c */ /* 0x000fda0003f05300 */
[----:B-12---:R-:W-:Y:S05]  /*0690*/  @!P0 BRA `(.L_x_5) ;  /* 0x0000000000288947 */ /* 0x006fea0003800000 */
[----:B------:R-:W0:Y:S02]  /*06a0*/  LDC R5, c[0x0][0x634] ;  /* 0x00018d00ff057b82 */ /* 0x000e240000000800 */
[----:B0-----:R-:W-:-:S05]  /*06b0*/  IADD3 R5, P0, R2, R5, RZ ;  /* 0x0000000502057210 */ /* 0x001fca0007f1e0ff */
[----:B------:R-:W-:-:S04]  /*06c0*/  IMAD.X R11, RZ, RZ, R3, P0 ;  /* 0x000000ffff0b7224 */ /* 0x000fc800000e0603 */
[----:B------:R-:W-:-:S04]  /*06d0*/  IMAD.WIDE.U32 R6, R11, R16, RZ ;  /* 0x000000100b067225 */ /* 0x000fc800078e00ff */
[----:B------:R-:W-:-:S04]  /*06e0*/  IMAD.WIDE.U32 R12, P0, R5, R17, R6 ;  /* 0x00000011050c7225 */ /* 0x000fc80007800006 */
[----:B------:R-:W-:-:S04]  /*06f0*/  IMAD.WIDE.U32 R6, R5, R16, RZ ;  /* 0x0000001005067225 */ /* 0x000fc800078e00ff */
[----:B------:R-:W-:Y:S01]  /*0700*/  IMAD.X R15, RZ, RZ, RZ, P0 ;  /* 0x000000ffff0f7224 */ /* 0x000fe200000e06ff */
[----:B------:R-:W-:Y:S01]  /*0710*/  IADD3 RZ, P0, R7, R12, RZ ;  /* 0x0000000c07ff7210 */ /* 0x000fe20007f1e0ff */
[----:B------:R-:W-:-:S04]  /*0720*/  IMAD.MOV.U32 R14, RZ, RZ, R13 ;  /* 0x000000ffff0e7224 */ /* 0x000fc800078e000d */
[----:B------:R-:W-:-:S08]  /*0730*/  IMAD.WIDE.U32.X R6, R11, R17, R14, P0 ;  /* 0x000000110b067225 */ /* 0x000fd000000e040e */
.L_x_5:
[--C-:B------:R-:W-:Y:S01]  /*0740*/  SHF.R.U64 R26, R6, R18, R7.reuse ;  /* 0x00000012061a7219 */ /* 0x100fe20000001207 */
[----:B------:R-:W0:Y:S01]  /*0750*/  LDC.64 R22, c[0x0][0x640] ;  /* 0x00019000ff167b82 */ /* 0x000e220000000a00 */
[----:B------:R-:W-:Y:S01]  /*0760*/  I2FP.F32.U32 R5, R8 ;  /* 0x0000000800057245 */ /* 0x000fe20000201000 */
[----:B------:R-:W-:Y:S01]  /*0770*/  ULDC UR4, c[0x0][0x150] ;  /* 0x0000540000047ab9 */ /* 0x000fe20000000800 */
[----:B------:R-:W-:Y:S02]  /*0780*/  SHF.R.U32.HI R6, RZ, R18, R7 ;  /* 0x00000012ff067219 */ /* 0x000fe40000011607 */
[----:B------:R-:W-:Y:S01]  /*0790*/  IADD3 R11, P0, RZ, -R26, RZ ;  /* 0x8000001aff0b7210 */ /* 0x000fe20007f1e0ff */
[----:B------:R-:W-:Y:S01]  /*07a0*/  FMUL R5, R5, UR4 ;  /* 0x0000000405057c20 */ /* 0x000fe20008400000 */
[----:B------:R-:W-:Y:S01]  /*07b0*/  ULDC UR4, c[0x0][0x154] ;  /* 0x0000550000047ab9 */ /* 0x000fe20000000800 */
[----:B------:R-:W1:Y:S02]  /*07c0*/  LDC R14, c[0x0][0x618] ;  /* 0x00018600ff0e7b82 */ /* 0x000e640000000800 */
[----:B------:R-:W-:-:S02]  /*07d0*/  IMAD.X R13, RZ, RZ, ~R6, P0 ;  /* 0x000000ffff0d7224 */ /* 0x000fc400000e0e06 */
[----:B------:R-:W2:Y:S01]  /*07e0*/  F2I.U32.TRUNC.NTZ R5, R5 ;  /* 0x0000000500057305 */ /* 0x000ea2000020f000 */
[----:B------:R-:W-:-:S03]  /*07f0*/  IMAD.WIDE.U32 R6, R11, R20, R2 ;  /* 0x000000140b067225 */ /* 0x000fc600078e0002 */
[----:B------:R-:W3:Y:S01]  /*0800*/  LDC R9, c[0x0][0x144] ;  /* 0x00005100ff097b82 */ /* 0x000ee20000000800 */
[----:B------:R-:W-:-:S04]  /*0810*/  IMAD R12, R13, R20, RZ ;  /* 0x000000140d0c7224 */ /* 0x000fc800078e02ff */
[----:B------:R-:W-:Y:S02]  /*0820*/  IMAD R11, R11, R21, R12 ;  /* 0x000000150b0b7224 */ /* 0x000fe400078e020c */
[----:B------:R-:W-:Y:S01]  /*0830*/  IMAD.MOV.U32 R12, RZ, RZ, 0x1 ;  /* 0x00000001ff0c7424 */ /* 0x000fe200078e00ff */
[----:B------:R-:W4:Y:S01]  /*0840*/  LDC R18, c[0x0][0x608] ;  /* 0x00018200ff127b82 */ /* 0x000f220000000800 */
[----:B------:R-:W-:Y:S01]  /*0850*/  IMAD.IADD R11, R7, 0x1, R11 ;  /* 0x00000001070b7824 */ /* 0x000fe200078e020b */
[----:B0-----:R-:W-:Y:S01]  /*0860*/  ISETP.NE.U32.AND P0, PT, R22, RZ, PT ;  /* 0x000000ff1600720c */ /* 0x001fe20003f05070 */
[----:B--2---:R-:W-:-:S03]  /*0870*/  IMAD.MOV R7, RZ, RZ, -R5 ;  /* 0x000000ffff077224 */ /* 0x004fc600078e0a05 */
[----:B------:R-:W-:Y:S02]  /*0880*/  ISETP.NE.AND.EX P0, PT, R23, RZ, PT, P0 ;  /* 0x000000ff1700720c */ /* 0x000fe40003f05300 */
[----:B------:R-:W0:Y:S01]  /*0890*/  LDC R13, c[0x0][0x658] ;  /* 0x00019600ff0d7b82 */ /* 0x000e220000000800 */
[--C-:B-1----:R-:W-:Y:S02]  /*08a0*/  SHF.R.U64 R16, R6, R14, R11.reuse ;  /* 0x0000000e06107219 */ /* 0x102fe4000000120b */
[----:B------:R-:W-:Y:S02]  /*08b0*/  I2FP.F32.U32 R6, R10 ;  /* 0x0000000a00067245 */ /* 0x000fe40000201000 */
[----:B------:R-:W-:-:S03]  /*08c0*/  SHF.R.U32.HI R11, RZ, R14, R11 ;  /* 0x0000000eff0b7219 */ /* 0x000fc6000001160b */
[----:B------:R-:W1:Y:S01]  /*08d0*/  LDC R17, c[0x0][0x148] ;  /* 0x00005200ff117b82 */ /* 0x000e620000000800 */
[----:B---3--:R-:W-:Y:S02]  /*08e0*/  IMAD R5, R9, R7, R8 ;  /* 0x0000000709057224 */ /* 0x008fe400078e0208 */
[----:B------:R-:W-:Y:S01]  /*08f0*/  FMUL R7, R6, UR4 ;  /* 0x0000000406077c20 */ /* 0x000fe20008400000 */
[----:B------:R-:W-:-:S03]  /*0900*/  IMAD.MOV.U32 R6, RZ, RZ, -0x1 ;  /* 0xffffffffff067424 */ /* 0x000fc600078e00ff */
[----:B------:R2:W3:Y:S01]  /*0910*/  F2I.U32.TRUNC.NTZ R15, R7 ;  /* 0x00000007000f7305 */ /* 0x0004e2000020f000 */
[----:B------:R-:W1:Y:S01]  /*0920*/  LDC R21, c[0x0][0x600] ;  /* 0x00018000ff157b82 */ /* 0x000e620000000800 */
[-CC-:B----4-:R-:W-:Y:S02]  /*0930*/  SHF.R.U64 R27, R16, R18.reuse, R11.reuse ;  /* 0x00000012101b7219 */ /* 0x190fe4000000120b */
[----:B------:R-:W-:-:S05]  /*0940*/  SHF.R.U32.HI R8, RZ, R18, R11 ;  /* 0x00000012ff087219 */ /* 0x000fca000001160b */
[----:B------:R-:W4:Y:S01]  /*0950*/  LDC R20, c[0x0][0x648] ;  /* 0x00019200ff147b82 */ /* 0x000f220000000800 */
[-CC-:B0-----:R-:W-:Y:S02]  /*0960*/  SHF.R.U64 R18, R27, R13.reuse, R8.reuse ;  /* 0x0000000d1b127219 */ /* 0x181fe40000001208 */
[-C--:B------:R-:W-:Y:S02]  /*0970*/  SHF.L.U32 R6, R6, R13.reuse, RZ ;  /* 0x0000000d06067219 */ /* 0x080fe400000006ff */
[-C--:B------:R-:W-:Y:S02]  /*0980*/  SHF.R.U32.HI R8, RZ, R13.reuse, R8 ;  /* 0x0000000dff087219 */ /* 0x080fe40000011608 */
[----:B------:R-:W-:Y:S01]  /*0990*/  LOP3.LUT R14, RZ, R6, RZ, 0x33, !PT ;  /* 0x00000006ff0e7212 */ /* 0x000fe200078e33ff */
[----:B------:R-:W0:Y:S01]  /*09a0*/  LDC R25, c[0x0][0x638] ;  /* 0x00018e00ff197b82 */ /* 0x000e220000000800 */
[----:B------:R-:W-:Y:S01]  /*09b0*/  SHF.L.U32 R11, R12, R13, RZ ;  /* 0x0000000d0c0b7219 */ /* 0x000fe200000006ff */
[----:B------:R-:W-:-:S02]  /*09c0*/  IMAD.MOV.U32 R6, RZ, RZ, R18 ;  /* 0x000000ffff067224 */ /* 0x000fc400078e0012 */
[----:B--2---:R-:W-:-:S04]  /*09d0*/  IMAD.MOV.U32 R7, RZ, RZ, R8 ;  /* 0x000000ffff077224 */ /* 0x004fc800078e0008 */
[----:B------:R-:W2:Y:S01]  /*09e0*/  LDC R24, c[0x0][0x610] ;  /* 0x00018400ff187b82 */ /* 0x000ea20000000800 */
[----:B---3--:R-:W-:Y:S05]  /*09f0*/  @!P0 BRA `(.L_x_6) ;  /* 0x0000000000288947 */ /* 0x008fea0003800000 */
[----:B------:R-:W3:Y:S02]  /*0a00*/  LDC R13, c[0x0][0x64c] ;  /* 0x00019300ff0d7b82 */ /* 0x000ee40000000800 */
[----:B---3--:R-:W-:-:S05]  /*0a10*/  IADD3 R13, P0, R18, R13, RZ ;  /* 0x0000000d120d7210 */ /* 0x008fca0007f1e0ff */
        /* <DEDUP_REMOVED lines=8> */
.L_x_6:
[----:B----4-:R-:W-:Y:S01]  /*0aa0*/  SHF.R.U64 R6, R6, R20, R7 ;  /* 0x0000001406067219 */ /* 0x010fe20000001207 */
[----:B-1----:R-:W-:Y:S01]  /*0ab0*/  VIADD R7, R21, 0xffffffff ;  /* 0xffffffff15077836 */ /* 0x002fe20000000000 */
[----:B------:R-:W-:Y:S01]  /*0ac0*/  LOP3.LUT R14, R27, R14, RZ, 0xc0, !PT ;  /* 0x0000000e1b0e7212 */ /* 0x000fe200078ec0ff */
[----:B------:R-:W-:Y:S02]  /*0ad0*/  IMAD.MOV R15, RZ, RZ, -R15 ;  /* 0x000000ffff0f7224 */ /* 0x000fe400078e0a0f */
[----:B------:R-:W-:Y:S01]  /*0ae0*/  IMAD.MOV R8, RZ, RZ, -R6 ;  /* 0x000000ffff087224 */ /* 0x000fe200078e0a06 */
[----:B------:R-:W-:Y:S01]  /*0af0*/  LOP3.LUT R7, R16, R7, RZ, 0xc0, !PT ;  /* 0x0000000710077212 */ /* 0x000fe200078ec0ff */
[----:B------:R-:W-:Y:S02]  /*0b00*/  IMAD R14, R11, R6, R14 ;  /* 0x000000060b0e7224 */ /* 0x000fe400078e020e */
[----:B------:R-:W-:Y:S02]  /*0b10*/  @P2 IMAD R5, R17, R15, R10 ;  /* 0x0000000f11052224 */ /* 0x000fe400078e020a */
[----:B0-----:R-:W-:-:S02]  /*0b20*/  IMAD R6, R8, R25, R18 ;  /* 0x0000001908067224 */ /* 0x001fc400078e0212 */
[----:B--2---:R-:W-:Y:S02]  /*0b30*/  IMAD R5, R14, R24, R5 ;  /* 0x000000180e057224 */ /* 0x004fe400078e0205 */
[----:B------:R-:W-:Y:S02]  /*0b40*/  IMAD R8, R6, R21, R7 ;  /* 0x0000001506087224 */ /* 0x000fe400078e0207 */
[----:B------:R-:W-:-:S03]  /*0b50*/  IMAD.MOV.U32 R12, RZ, RZ, 0x1 ;  /* 0x00000001ff0c7424 */ /* 0x000fc600078e00ff */
[----:B------:R-:W-:Y:S02]  /*0b60*/  SEL R6, R8, R5, !P2 ;  /* 0x0000000508067207 */ /* 0x000fe40005000000 */
[----:B------:R-:W-:Y:S01]  /*0b70*/  SEL R7, R5, R8, !P2 ;  /* 0x0000000805077207 */ /* 0x000fe20005000000 */
[----:B------:R-:W-:-:S07]  /*0b80*/  IMAD.MOV.U32 R5, RZ, RZ, R26 ;  /* 0x000000ffff057224 */ /* 0x000fce00078e001a */
.L_x_4:
[----:B------:R-:W-:-:S08]  /*0b90*/  NOP ;  /* 0x0000000000007918 */ /* 0x000fd00000000000 */
[----:B------:R-:W0:Y:S02]  /*0ba0*/  USETMAXREG.TRY_ALLOC.CTAPOOL UP0, 0xe8 ;  /* 0x000000e8000079c8 */ /* 0x000e240008000600 */
[----:B0-----:R-:W-:-:S13]  /*0bb0*/  PLOP3.LUT P0, PT, PT, PT, UP0, 0x80, 0x0 ;  /* 0x000000000000781c */ /* 0x001fda0003f0f008 */
[----:B------:R-:W-:Y:S05]  /*0bc0*/  @!P0 BRA `(.L_x_4) ;  /* 0xfffffffc00f08947 */ /* 0x000fea000383ffff */
[----:B------:R-:W-:Y:S01]  /*0bd0*/  ULDC.64 UR4, c[0x0][0x598] ;  /* 0x0001660000047ab9 */ /* 0x000fe20000000a00 */
[----:B------:R-:W-:Y:S01]  /*0be0*/  ULDC.64 UR20, c[0x0][0x208] ;  /* 0x0000820000147ab9 */ /* 0x000fe20000000a00 */
[----:B------:R-:W-:-:S04]  /*0bf0*/  ISETP.NE.U32.AND P0, PT, RZ, UR4, PT ;  /* 0x00000004ff007c0c */ /* 0x000fc8000bf05070 */
[----:B------:R-:W-:-:S13]  /*0c00*/  ISETP.NE.AND.EX P0, PT, RZ, UR5, PT, P0 ;  /* 0x00000005ff007c0c */ /* 0x000fda000bf05300 */
[----:B------:R-:W-:Y:S05]  /*0c10*/  @!P0 BRA `(.L_x_7) ;  /* 0x00000000001c8947 */ /* 0x000fea0003800000 */
[----:B------:R-:W0:Y:S02]  /*0c20*/  LDC.64 R8, c[0x0][0x598] ;  /* 0x00016600ff087b82 */ /* 0x000e240000000a00 */
[----:B0-----:R-:W2:Y:S02]  /*0c30*/  LDG.E.64 R8, desc[UR20][R8.64] ;  /* 0x0000001408087981 */ /* 0x001ea4000c1e1b00 */
[----:B--2---:R-:W-:-:S04]  /*0c40*/  ISETP.NE.U32.AND P0, PT, R8, RZ, PT ;  /* 0x000000ff0800720c */ /* 0x004fc80003f05070 */
[----:B------:R-:W-:-:S13]  /*0c50*/  ISETP.NE.AND.EX P0, PT, R9, RZ, PT, P0 ;  /* 0x000000ff0900720c */ /* 0x000fda0003f05300 */
[----:B------:R-:W-:Y:S05]  /*0c60*/  @!P0 BRA `(.L_x_7) ;  /* 0x0000000000088947 */ /* 0x000fea0003800000 */
[----:B------:R0:W5:Y:S01]  /*0c70*/  LD.E R10, desc[UR20][R8.64] ;  /* 0x00000014080a7980 */ /* 0x000162000c101900 */
[----:B------:R-:W-:Y:S05]  /*0c80*/  BRA `(.L_x_8) ;  /* 0x0000000000207947 */ /* 0x000fea0003800000 */
.L_x_7:
[----:B------:R-:W-:Y:S02]  /*0c90*/  ULDC.64 UR4, c[0x0][0x588] ;  /* 0x0001620000047ab9 */ /* 0x000fe40000000a00 */
[----:B------:R-:W-:-:S04]  /*0ca0*/  ISETP.NE.U32.AND P0, PT, RZ, UR4, PT ;  /* 0x00000004ff007c0c */ /* 0x000fc8000bf05070 */
[----:B------:R-:W-:-:S13]  /*0cb0*/  ISETP.NE.AND.EX P0, PT, RZ, UR5, PT, P0 ;  /* 0x00000005ff007c0c */ /* 0x000fda000bf05300 */
[----:B------:R-:W-:Y:S05]  /*0cc0*/  @!P0 BRA `(.L_x_9) ;  /* 0x00000000000c8947 */ /* 0x000fea0003800000 */
[----:B------:R-:W0:Y:S02]  /*0cd0*/  LDC.64 R10, c[0x0][0x588] ;  /* 0x00016200ff0a7b82 */ /* 0x000e240000000a00 */
[----:B0-----:R1:W5:Y:S01]  /*0ce0*/  LDG.E R10, desc[UR20][R10.64] ;  /* 0x000000140a0a7981 */ /* 0x001362000c1e1900 */
[----:B------:R-:W-:Y:S05]  /*0cf0*/  BRA `(.L_x_8) ;  /* 0x0000000000047947 */ /* 0x000fea0003800000 */
.L_x_9:
[----:B------:R-:W2:Y:S02]  /*0d00*/  LDC R10, c[0x0][0x580] ;  /* 0x00016000ff0a7b82 */ /* 0x000ea40000000800 */
.L_x_8:
[----:B------:R-:W-:Y:S02]  /*0d10*/  ULDC.64 UR4, c[0x0][0x5a0] ;  /* 0x0001680000047ab9 */ /* 0x000fe40000000a00 */
[----:B------:R-:W-:-:S04]  /*0d20*/  ISETP.NE.U32.AND P0, PT, RZ, UR4, PT ;  /* 0x00000004ff007c0c */ /* 0x000fc8000bf05070 */
[----:B------:R-:W-:-:S13]  /*0d30*/  ISETP.NE.AND.EX P0, PT, RZ, UR5, PT, P0 ;  /* 0x00000005ff007c0c */ /* 0x000fda000bf05300 */
[----:B------:R-:W-:Y:S05]  /*0d40*/  @!P0 BRA `(.L_x_10) ;  /* 0x00000000001c8947 */ /* 0x000fea0003800000 */
[----:B0-----:R-:W0:Y:S02]  /*0d50*/  LDC.64 R8, c[0x0][0x5a0] ;  /* 0x00016800ff087b82 */ /* 0x001e240000000a00 */
[----:B0-----:R-:W3:Y:S02]  /*0d60*/  LDG.E.64 R8, desc[UR20][R8.64] ;  /* 0x0000001408087981 */ /* 0x001ee4000c1e1b00 */
[----:B---3--:R-:W-:-:S04]  /*0d70*/  ISETP.NE.U32.AND P0, PT, R8, RZ, PT ;  /* 0x000000ff0800720c */ /* 0x008fc80003f05070 */
[----:B------:R-:W-:-:S13]  /*0d80*/  ISETP.NE.AND.EX P0, PT, R9, RZ, PT, P0 ;  /* 0x000000ff0900720c */ /* 0x000fda0003f05300 */
[----:B------:R-:W-:Y:S05]  /*0d90*/  @!P0 BRA `(.L_x_10) ;  /* 0x0000000000088947 */ /* 0x000fea0003800000 */
[----:B-1----:R0:W5:Y:S01]  /*0da0*/  LD.E R11, desc[UR20][R8.64] ;  /* 0x00000014080b7980 */ /* 0x002162000c101900 */
[----:B------:R-:W-:Y:S05]  /*0db0*/  BRA `(.L_x_11) ;  /* 0x0000000000207947 */ /* 0x000fea0003800000 */
.L_x_10:
[----:B------:R-:W-:Y:S02]  /*0dc0*/  ULDC.64 UR4, c[0x0][0x590] ;  /* 0x0001640000047ab9 */ /* 0x000fe40000000a00 */
[----:B------:R-:W-:-:S04]  /*0dd0*/  ISETP.NE.U32.AND P0, PT, RZ, UR4, PT ;  /* 0x00000004ff007c0c */ /* 0x000fc8000bf05070 */
[----:B------:R-:W-:-:S13]  /*0de0*/  ISETP.NE.AND.EX P0, PT, RZ, UR5, PT, P0 ;  /* 0x00000005ff007c0c */ /* 0x000fda000bf05300 */
[----:B------:R-:W-:Y:S05]  /*0df0*/  @!P0 BRA `(.L_x_12) ;  /* 0x00000000000c8947 */ /* 0x000fea0003800000 */
[----:B0-----:R-:W1:Y:S02]  /*0e00*/  LDC.64 R8, c[0x0][0x590] ;  /* 0x00016400ff087b82 */ /* 0x001e640000000a00 */
[----:B-1----:R1:W5:Y:S01]  /*0e10*/  LDG.E R11, desc[UR20][R8.64] ;  /* 0x00000014080b7981 */ /* 0x002362000c1e1900 */
[----:B------:R-:W-:Y:S05]  /*0e20*/  BRA `(.L_x_11) ;  /* 0x0000000000047947 */ /* 0x000fea0003800000 */
.L_x_12:
[----:B-1----:R-:W3:Y:S02]  /*0e30*/  LDC R11, c[0x0][0x584] ;  /* 0x00016100ff0b7b82 */ /* 0x002ee40000000800 */
.L_x_11:
[----:B------:R-:W-:-:S13]  /*0e40*/  LOP3.LUT P0, RZ, R12, 0xff, RZ, 0xc0, !PT ;  /* 0x000000ff0cff7812 */ /* 0x000fda000780c0ff */
[----:B------:R-:W-:Y:S05]  /*0e50*/  @!P0 EXIT ;  /* 0x000000000000894d */ /* 0x000fea0003800000 */
[----:B------:R-:W-:Y:S01]  /*0e60*/  ULDC UR4, c[0x0][0x28c] ;  /* 0x0000a30000047ab9 */ /* 0x000fe20000000800 */
[----:B------:R-:W-:Y:S01]  /*0e70*/  LOP3.LUT R204, R4, 0x1, RZ, 0xfc, !PT ;  /* 0x0000000104cc7812 */ /* 0x000fe200078efcff */
[----:B------:R-:W-:-:S04]  /*0e80*/  UIADD3 UR4, UR4, 0xff, URZ ;  /* 0x000000ff04047890 */ /* 0x000fc8000fffe03f */
[----:B------:R-:W-:-:S04]  /*0e90*/  USHF.R.S32.HI UR5, URZ, 0x1f, UR4 ;  /* 0x0000001f3f057899 */ /* 0x000fc80008011404 */
[----:B------:R-:W-:-:S03]  /*0ea0*/  ULEA.HI UR5, UR5, UR4, URZ, 0x8 ;  /* 0x0000000405057291 */ /* 0x000fc6000f8f403f */
[----:B------:R-:W-:Y:S01]  /*0eb0*/  UMOV UR4, URZ ;  /* 0x0000003f00047c82 */ /* 0x000fe20008000000 */
[----:B------:R-:W-:-:S03]  /*0ec0*/  USHF.R.S32.HI UR9, URZ, 0x8, UR5 ;  /* 0x000000083f097899 */ /* 0x000fc60008011405 */
[----:B------:R-:W-:-:S09]  /*0ed0*/  UMOV UR5, URZ ;  /* 0x0000003f00057c82 */ /* 0x000fd20008000000 */
.L_x_229:
[----:B01----:R-:W-:Y:S01]  /*0ee0*/  LOP3.LUT R8, R0, 0x80, RZ, 0xc0, !PT ;  /* 0x0000008000087812 */ /* 0x003fe200078ec0ff */
[----:B------:R-:W0:Y:S01]  /*0ef0*/  S2UR UR13, SR_CgaCtaId ;  /* 0x00000000000d79c3 */ /* 0x000e220000008800 */
[----:B------:R-:W-:Y:S01]  /*0f00*/  UMOV UR12, 0x400 ;  /* 0x00000400000c7882 */ /* 0x000fe20000000000 */
[----:B------:R-:W-:Y:S01]  /*0f10*/  UMOV UR6, URZ ;  /* 0x0000003f00067c82 */ /* 0x000fe20008000000 */
[----:B------:R-:W-:Y:S01]  /*0f20*/  SHF.R.U32.HI R8, RZ, 0x7, R8 ;  /* 0x00000007ff087819 */ /* 0x000fe20000011608 */
[----:B------:R-:W-:Y:S01]  /*0f30*/  UMOV UR7, URZ ;  /* 0x0000003f00077c82 */ /* 0x000fe20008000000 */
[----:B------:R-:W-:Y:S02]  /*0f40*/  CS2R R12, SRZ ;  /* 0x00000000000c7805 */ /* 0x000fe4000001ff00 */
[----:B------:R-:W-:Y:S02]  /*0f50*/  CS2R R14, SRZ ;  /* 0x00000000000e7805 */ /* 0x000fe4000001ff00 */
[----:B------:R-:W-:Y:S01]  /*0f60*/  CS2R R16, SRZ ;  /* 0x0000000000107805 */ /* 0x000fe2000001ff00 */
[----:B------:R-:W1:Y:S01]  /*0f70*/  LDC R9, c[0x0][0x28c] ;  /* 0x0000a300ff097b82 */ /* 0x000e620000000800 */
[----:B----4-:R-:W4:Y:S01]  /*0f80*/  SHFL.IDX PT, R8, R8, RZ, 0x1f ;  /* 0x00001fff08087589 */ /* 0x010f2200000e0000 */
[----:B------:R-:W-:-:S02]  /*0f90*/  CS2R R18, SRZ ;  /* 0x0000000000127805 */ /* 0x000fc4000001ff00 */
[----:B------:R-:W-:Y:S02]  /*0fa0*/  CS2R R20, SRZ ;  /* 0x0000000000147805 */ /* 0x000fe4000001ff00 */
[----:B------:R-:W-:Y:S02]  /*0fb0*/  CS2R R22, SRZ ;  /* 0x0000000000167805 */ /* 0x000fe4000001ff00 */
[----:B------:R-:W-:Y:S02]  /*0fc0*/  CS2R R120, SRZ ;  /* 0x0000000000787805 */ /* 0x000fe4000001ff00 */
[----:B------:R-:W-:Y:S02]  /*0fd0*/  CS2R R122, SRZ ;  /* 0x00000000007a7805 */ /* 0x000fe4000001ff00 */
[----:B------:R-:W-:Y:S02]  /*0fe0*/  CS2R R124, SRZ ;  /* 0x00000000007c7805 */ /* 0x000fe4000001ff00 */
        /* <DEDUP_REMOVED lines=16> */
[----:B-1----:R-:W-:Y:S02]  /*10f0*/  ISETP.GE.AND P0, PT, R9, 0x1, PT ;  /* 0x000000010900780c */ /* 0x002fe40003f06270 */
[----:B------:R-:W-:Y:S02]  /*1100*/  CS2R R158, SRZ ;  /* 0x00000000009e7805 */ /* 0x000fe4000001ff00 */
[----:B----4-:R-:W-:-:S02]  /*1110*/  R2UR UR8, R8 ;  /* 0x00000000080872ca */ /* 0x010fc400000e0000 */
        /* <DEDUP_REMOVED lines=11> */
[----:B------:R-:W-:Y:S01]  /*11d0*/  CS2R R182, SRZ ;  /* 0x0000000000b67805 */ /* 0x000fe2000001ff00 */
[----:B------:R-:W-:Y:S01]  /*11e0*/  ULEA.HI UR10, UR8, UR8, URZ, 0x1 ;  /* 0x00000008080a7291 */ /* 0x000fe2000f8f083f */
[----:B------:R-:W-:-:S02]  /*11f0*/  CS2R R184, SRZ ;  /* 0x0000000000b87805 */ /* 0x000fc4000001ff00 */
[----:B------:R-:W-:Y:S02]  /*1200*/  CS2R R186, SRZ ;  /* 0x0000000000ba7805 */ /* 0x000fe4000001ff00 */
[----:B------:R-:W-:Y:S01]  /*1210*/  CS2R R188, SRZ ;  /* 0x0000000000bc7805 */ /* 0x000fe2000001ff00 */
[----:B------:R-:W-:Y:S01]  /*1220*/  ULOP3.LUT UR11, UR10, 0x7fffe, URZ, 0xc0, !UPT ;  /* 0x0007fffe0a0b7892 */ /* 0x000fe2000f8ec03f */
[----:B------:R-:W-:Y:S01]  /*1230*/  CS2R R190, SRZ ;  /* 0x0000000000be7805 */ /* 0x000fe2000001ff00 */
[----:B0-----:R-:W-:Y:S01]  /*1240*/  ULEA UR10, UR13, UR12, 0x18 ;  /* 0x0000000c0d0a7291 */ /* 0x001fe2000f8ec03f */
[----:B------:R-:W-:Y:S01]  /*1250*/  CS2R R192, SRZ ;  /* 0x0000000000c07805 */ /* 0x000fe2000001ff00 */
[----:B------:R-:W-:Y:S01]  /*1260*/  UIADD3 UR11, UR8, -UR11, URZ ;  /* 0x8000000b080b7290 */ /* 0x000fe2000fffe03f */
[----:B------:R-:W-:Y:S01]  /*1270*/  CS2R R194, SRZ ;  /* 0x0000000000c27805 */ /* 0x000fe2000001ff00 */
[----:B------:R-:W-:Y:S01]  /*1280*/  UMOV UR12, UR5 ;  /* 0x00000005000c7c82 */ /* 0x000fe20008000000 */
[----:B------:R-:W-:Y:S01]  /*1290*/  UMOV UR8, URZ ;  /* 0x0000003f00087c82 */ /* 0x000fe20008000000 */
[----:B------:R-:W-:Y:S01]  /*12a0*/  ULEA UR11, UR11, UR10, 0xd ;  /* 0x0000000a0b0b7291 */ /* 0x000fe2000f8e683f */
[----:B------:R-:W-:-:S02]  /*12b0*/  CS2R R196, SRZ ;  /* 0x0000000000c47805 */ /* 0x000fc4000001ff00 */
[----:B------:R-:W-:Y:S02]  /*12c0*/  CS2R R198, SRZ ;  /* 0x0000000000c67805 */ /* 0x000fe4000001ff00 */
[----:B------:R-:W-:Y:S01]  /*12d0*/  CS2R R200, SRZ ;  /* 0x0000000000c87805 */ /* 0x000fe2000001ff00 */
[----:B------:R-:W-:Y:S01]  /*12e0*/  UIADD3 UR11, UR11, 0x100, URZ ;  /* 0x000001000b0b7890 */ /* 0x000fe2000fffe03f */
[----:B------:R-:W-:Y:S01]  /*12f0*/  CS2R R202, SRZ ;  /* 0x0000000000ca7805 */ /* 0x000fe2000001ff00 */
[----:B------:R-:W-:Y:S01]  /*1300*/  IMAD.U32 R205, RZ, RZ, UR4 ;  /* 0x00000004ffcd7e24 */ /* 0x000fe2000f8e00ff */
[----:B------:R-:W-:Y:S01]  /*1310*/  CS2R R24, SRZ ;  /* 0x0000000000187805 */ /* 0x000fe2000001ff00 */
[----:B------:R-:W-:Y:S01]  /*1320*/  USHF.R.U32.HI UR11, URZ, 0x4, UR11 ;  /* 0x000000043f0b7899 */ /* 0x000fe2000801160b */
[----:B--2---:R-:W-:Y:S02]  /*1330*/  CS2R R26, SRZ ;  /* 0x00000000001a7805 */ /* 0x004fe4000001ff00 */
[----:B------:R-:W-:-:S02]  /*1340*/  CS2R R28, SRZ ;  /* 0x00000000001c7805 */ /* 0x000fc4000001ff00 */
[----:B------:R-:W-:Y:S01]  /*1350*/  CS2R R30, SRZ ;  /* 0x00000000001e7805 */ /* 0x000fe2000001ff00 */
[----:B------:R-:W-:Y:S01]  /*1360*/  ULOP3.LUT UR11, UR11, 0x3fff, URZ, 0xc0, !UPT ;  /* 0x00003fff0b0b7892 */ /* 0x000fe2000f8ec03f */
        /* <DEDUP_REMOVED lines=43> */
[----:B------:R-:W-:Y:S01]  /*1620*/  CS2R R118, SRZ ;  /* 0x0000000000767805 */ /* 0x000fe2000001ff00 */
[----:B------:R-:W-:Y:S06]  /*1630*/  @!P0 BRA `(.L_x_13) ;  /* 0x0000000c006c8947 */ /* 0x000fec0003800000 */
[----:B------:R-:W-:-:S13]  /*1640*/  ISETP.NE.AND P1, PT, R204, 0x3, PT ;  /* 0x00000003cc00780c */ /* 0x000fda0003f25270 */
[----:B------:R-:W-:Y:S05]  /*1650*/  @!P1 BRA `(.L_x_14) ;  /* 0x0000000000049947 */ /* 0x000fea0003800000 */
[----:B------:R-:W-:Y:S01]  /*1660*/  BPT.TRAP 0x1 ;  /* 0x000000040000795c */ /* 0x000fe20000300000 */
.L_x_14:
[----:B------:R-:W-:Y:S01]  /*1670*/  ULEA UR6, UR5, UR10, 0x3 ;  /* 0x0000000a05067291 */ /* 0x000fe2000f8e183f */
[----:B------:R-:W-:-:S05]  /*1680*/  IMAD.U32 R8, RZ, RZ, UR4 ;  /* 0x00000004ff087e24 */ /* 0x000fca000f8e00ff */
[----:B------:R-:W-:-:S04]  /*1690*/  SHF.L.U32 R8, R8, 0x1f, RZ ;  /* 0x0000001f08087819 */ /* 0x000fc800000006ff */
[----:B------:R0:W1:Y:S01]  /*16a0*/  SYNCS.PHASECHK.TRANS64.TRYWAIT P0, [UR6], R8 ;  /* 0x00000008ff0075a7 */ /* 0x0000620008000146 */
[----:B------:R-:W-:Y:S05]  /*16b0*/  @!P1 BRA `(.L_x_15) ;  /* 0x0000000000049947 */ /* 0x000fea0003800000 */
[----:B------:R-:W-:Y:S01]  /*16c0*/  BPT.TRAP 0x1 ;  /* 0x000000040000795c */ /* 0x000fe20000300000 */
.L_x_15:
[----:B-1----:R-:W-:Y:S05]  /*16d0*/  @P0 BRA `(.L_x_16) ;  /* 0x0000000000080947 */ /* 0x002fea0003800000 */
[----:B------:R-:W1:Y:S02]  /*16e0*/  SYNCS.PHASECHK.TRANS64.TRYWAIT P0, [UR6], R8 ;  /* 0x00000008ff0075a7 */ /* 0x000e640008000146 */
[----:B-1----:R-:W-:Y:S05]  /*16f0*/  @!P0 BRA `(.L_x_17) ;  /* 0x000000a800288947 */ /* 0x002fea0003800000 */
.L_x_16:
[----:B------:R-:W-:Y:S01]  /*1700*/  UIADD3 UR6, UR10, 0x10100, URZ ;  /* 0x000101000a067890 */ /* 0x000fe2000fffe03f */
[----:B------:R-:W-:Y:S01]  /*1710*/  WARPGROUP.ARRIVE ;  /* 0x00000000000079c5 */ /* 0x000fe20000000000 */
[----:B------:R-:W-:Y:S01]  /*1720*/  ULOP3.LUT UR8, UR11, 0x10000, URZ, 0xfc, !UPT ;  /* 0x000100000b087892 */ /* 0x000fe2000f8efc3f */
[----:B------:R-:W-:Y:S01]  /*1730*/  CS2R R12, SRZ ;  /* 0x00000000000c7805 */ /* 0x000fe2000001ff00 */
[----:B------:R-:W-:Y:S01]  /*1740*/  USHF.R.U32.HI UR6, URZ, 0x4, UR6 ;  /* 0x000000043f067899 */ /* 0x000fe20008011606 */
[----:B------:R-:W-:Y:S01]  /*1750*/  CS2R R14, SRZ ;  /* 0x00000000000e7805 */ /* 0x000fe2000001ff00 */
[----:B------:R-:W-:Y:S01]  /*1760*/  UMOV UR13, 0x40000040 ;  /* 0x40000040000d7882 */ /* 0x000fe20000000000 */
[----:B------:R-:W-:Y:S01]  /*1770*/  UMOV UR15, 0x40000040 ;  /* 0x40000040000f7882 */ /* 0x000fe20000000000 */
[----:B------:R-:W-:Y:S01]  /*1780*/  ULOP3.LUT UR6, UR6, 0x3fff, URZ, 0xc0, !UPT ;  /* 0x00003fff06067892 */ /* 0x000fe2000f8ec03f */
[----:B------:R-:W-:Y:S02]  /*1790*/  CS2R R16, SRZ ;  /* 0x0000000000107805 */ /* 0x000fe4000001ff00 */
[----:B------:R-:W-:-:S02]  /*17a0*/  CS2R R18, SRZ ;  /* 0x0000000000127805 */ /* 0x000fc4000001ff00 */
[----:B------:R-:W-:Y:S01]  /*17b0*/  CS2R R20, SRZ ;  /* 0x0000000000147805 */ /* 0x000fe2000001ff00 */
[----:B------:R-:W-:Y:S01]  /*17c0*/  ULOP3.LUT UR7, UR6, 0x10000, URZ, 0xfc, !UPT ;  /* 0x0001000006077892 */ /* 0x000fe2000f8efc3f */
[----:B------:R-:W-:Y:S01]  /*17d0*/  CS2R R22, SRZ ;  /* 0x0000000000167805 */ /* 0x000fe2000001ff00 */
[----:B------:R-:W-:Y:S01]  /*17e0*/  ULEA UR6, UR5, UR8, 0xb ;  /* 0x0000000805067291 */ /* 0x000fe2000f8e583f */
[----:B------:R-:W-:Y:S01]  /*17f0*/  CS2R R120, SRZ ;  /* 0x0000000000787805 */ /* 0x000fe2000001ff00 */
[----:B------:R-:W-:Y:S01]  /*1800*/  UIMAD UR7, UR5, 0xc00, UR7 ;  /* 0x00000c00050778a4 */ /* 0x000fe2000f8e0207 */
[----:B------:R-:W-:Y:S02]  /*1810*/  CS2R R122, SRZ ;  /* 0x00000000007a7805 */ /* 0x000fe4000001ff00 */
[----:B------:R-:W-:Y:S02]  /*1820*/  CS2R R124, SRZ ;  /* 0x00000000007c7805 */ /* 0x000fe4000001ff00 */
[----:B------:R-:W-:-:S02]  /*1830*/  CS2R R126, SRZ ;  /* 0x00000000007e7805 */ /* 0x000fc4000001ff00 */
[----:B------:R-:W-:Y:S01]  /*1840*/  CS2R R128, SRZ ;  /* 0x0000000000807805 */ /* 0x000fe2000001ff00 */
[----:B------:R-:W-:Y:S01]  /*1850*/  UMOV UR12, UR6 ;  /* 0x00000006000c7c82 */ /* 0x000fe20008000000 */
[----:B------:R-:W-:Y:S01]  /*1860*/  CS2R R130, SRZ ;  /* 0x0000000000827805 */ /* 0x000fe2000001ff00 */
[----:B------:R-:W-:Y:S01]  /*1870*/  UMOV UR14, UR7 ;  /* 0x00000007000e7c82 */ /* 0x000fe20008000000 */
[----:B------:R-:W-:Y:S01]  /*1880*/  CS2R R132, SRZ ;  /* 0x0000000000847805 */ /* 0x000fe2000001ff00 */
[----:B------:R-:W-:Y:S01]  /*1890*/  QGMMA.64x192x32.F32.E4M3.E4M3 R24, gdesc[UR12], RZ, !UPT ;  /* 0x02e000000c1879f3 */ /* 0x000fe2000c7008ff */
[----:B------:R-:W-:Y:S01]  /*18a0*/  UIADD3 UR12, UR6, 0x2, URZ ;  /* 0x00000002060c7890 */ /* 0x000fe2000fffe03f */
[----:B------:R-:W-:Y:S01]  /*18b0*/  CS2R R134, SRZ ;  /* 0x0000000000867805 */ /* 0x000fe2000001ff00 */
[----:B------:R-:W-:Y:S01]  /*18c0*/  UIADD3 UR14, UR7, 0x2, URZ ;  /* 0x00000002070e7890 */ /* 0x000fe2000fffe03f */
[----:B------:R-:W-:Y:S01]  /*18d0*/  CS2R R136, SRZ ;  /* 0x0000000000887805 */ /* 0x000fe2000001ff00 */
[----:B------:R-:W-:Y:S01]  /*18e0*/  UMOV UR13, 0x40000040 ;  /* 0x40000040000d7882 */ /* 0x000fe20000000000 */
[----:B------:R-:W-:Y:S01]  /*18f0*/  UMOV UR15, 0x40000040 ;  /* 0x40000040000f7882 */ /* 0x000fe20000000000 */
        /* <DEDUP_REMOVED lines=32> */
[----:B------:R-:W-:Y:S01]  /*1b00*/  CS2R R202, SRZ ;  /* 0x0000000000ca7805 */ /* 0x000fe2000001ff00 */
[----:B------:R-:W-:Y:S01]  /*1b10*/  QGMMA.64x192x32.F32.E4M3.E4M3 R24, gdesc[UR12], R24 ;  /* 0x02e000000c1879f3 */ /* 0x000fe20008700818 */
[----:B------:R-:W-:Y:S02]  /*1b20*/  UIADD3 UR12, UR6, 0x4, URZ ;  /* 0x00000004060c7890 */ /* 0x000fe4000fffe03f */
[----:B------:R-:W-:Y:S01]  /*1b30*/  UIADD3 UR14, UR7, 0x4, URZ ;  /* 0x00000004070e7890 */ /* 0x000fe2000fffe03f */
[----:B------:R-:W-:Y:S01]  /*1b40*/  UMOV UR13, 0x40000040 ;  /* 0x40000040000d7882 */ /* 0x000fe20000000000 */
[----:B------:R-:W-:-:S15]  /*1b50*/  UMOV UR15, 0x40000040 ;  /* 0x40000040000f7882 */ /* 0x000fde0000000000 */
        /* <DEDUP_REMOVED lines=23> */
[----:B------:R-:W-:Y:S01]  /*1cd0*/  ULDC UR7, c[0x0][0x50c] ;  /* 0x0001430000077ab9 */ /* 0x000fe20000000800 */
[----:B------:R-:W-:Y:S01]  /*1ce0*/  UMOV UR13, 0x40000040 ;  /* 0x40000040000d7882 */ /* 0x000fe20000000000 */
[----:B------:R-:W-:Y:S01]  /*1cf0*/  UISETP.NE.AND UP0, UPT, UR7, 0x8, UPT ;  /* 0x000000080700788c */ /* 0x000fe2000bf05270 */
[----:B------:R-:W-:Y:S01]  /*1d00*/  UMOV UR15, 0x40000040 ;  /* 0x40000040000f7882 */ /* 0x000fe20000000000 */
[----:B------:R-:W-:Y:S02]  /*1d10*/  UMOV UR6, 0x8 ;  /* 0x0000000800067882 */ /* 0x000fe40000000000 */
[----:B------:R-:W-:-:S06]  /*1d20*/  USEL UR7, URZ, 0x1, UP0 ;  /* 0x000000013f077887 */ /* 0x000fcc0008000000 */
[----:B------:R-:W-:-:S04]  /*1d30*/  ISETP.NE.AND P0, PT, RZ, UR7, PT ;  /* 0x00000007ff007c0c */ /* 0x000fc8000bf05270 */
[----:B------:R-:W-:Y:S09]  /*1d40*/  QGMMA.64x192x32.F32.E4M3.E4M3 R24, gdesc[UR12], R24, gsb0 ;  /* 0x02e000000c1879f3 */ /* 0x000ff20008000818 */
[----:B------:R-:W-:Y:S05]  /*1d50*/  @!P0 BRA `(.L_x_18) ;  /* 0x0000000400888947 */ /* 0x000fea0003800000 */
[----:B------:R-:W-:Y:S02]  /*1d60*/  WARPGROUP.DEPBAR.LE gsb0, 0x0 ;  /* 0x00008000000079c5 */ /* 0x000fe40000010000 */
[----:B------:R-:W-:-:S01]  /*1d70*/  FADD R203, RZ, R24 ;  /* 0x00000018ffcb7221 */ /* 0x000fc20000000000 */
[----:B------:R-:W-:Y:S01]  /*1d80*/  FADD R202, RZ, R25 ;  /* 0x00000019ffca7221 */ /* 0x000fe20000000000 */
        /* <DEDUP_REMOVED lines=94> */
[----:B------:R-:W-:-:S06]  /*2370*/  UMOV UR6, URZ ;  /* 0x0000003f00067c82 */ /* 0x000fcc0008000000 */
.L_x_18:
[----:B------:R-:W-:-:S04]  /*2380*/  UIADD3 UR12, UR5, 0x1, URZ ;  /* 0x00000001050c7890 */ /* 0x000fc8000fffe03f */
[----:B------:R-:W-:-:S04]  /*2390*/  UISETP.NE.AND UP0, UPT, UR12, 0x2, UPT ;  /* 0x000000020c00788c */ /* 0x000fc8000bf05270 */
[----:B------:R-:W-:Y:S02]  /*23a0*/  USEL UR8, URZ, 0x1, UP0 ;  /* 0x000000013f087887 */ /* 0x000fe40008000000 */
[----:B------:R-:W-:Y:S02]  /*23b0*/  USEL UR12, UR12, URZ, UP0 ;  /* 0x0000003f0c0c7287 */ /* 0x000fe40008000000 */
[----:B------:R-:W-:-:S06]  /*23c0*/  ULOP3.LUT UR8, UR4, UR8, URZ, 0x3c, !UPT ;  /* 0x0000000804087292 */ /* 0x000fcc000f8e3c3f */
[----:B------:R-:W-:Y:S01]  /*23d0*/  IMAD.U32 R205, RZ, RZ, UR8 ;  /* 0x00000008ffcd7e24 */ /* 0x000fe2000f8e00ff */
[----:B------:R-:W-:-:S06]  /*23e0*/  UMOV UR8, 0x1 ;  /* 0x0000000100087882 */ /* 0x000fcc0000000000 */
.L_x_13:
[----:B------:R-:W-:-:S04]  /*23f0*/  UISETP.LT.AND UP0, UPT, UR9, 0x1, UPT ;  /* 0x000000010900788c */ /* 0x000fc8000bf01270 */
[----:B------:R-:W-:-:S04]  /*2400*/  USEL UR13, UR9, 0x1, UP0 ;  /* 0x00000001090d7887 */ /* 0x000fc80008000000 */
[----:B------:R-:W-:-:S04]  /*2410*/  UIADD3 UR13, UR9, -UR13, URZ ;  /* 0x8000000d090d7290 */ /* 0x000fc8000fffe03f */
[----:B------:R-:W-:-:S06]  /*2420*/  UISETP.GE.AND UP0, UPT, UR13, 0x1, UPT ;  /* 0x000000010d00788c */ /* 0x000fcc000bf06270 */
[----:B------:R-:W-:-:S13]  /*2430*/  PLOP3.LUT P0, PT, PT, PT, UP0, 0x80, 0x0 ;  /* 0x000000000000781c */ /* 0x000fda0003f0f008 */
[----:B------:R-:W-:Y:S05]  /*2440*/  @!P0 BRA `(.L_x_19) ;  /* 0x0000000c00048947 */ /* 0x000fea0003800000 */
[----:B01----:R-:W-:Y:S01]  /*2450*/  IMAD.U32 R8, RZ, RZ, UR13 ;  /* 0x0000000dff087e24 */ /* 0x003fe2000f8e00ff */
[----:B------:R-:W-:Y:S01]  /*2460*/  UMOV UR13, UR5 ;  /* 0x00000005000d7c82 */ /* 0x000fe20008000000 */
[----:B------:R-:W-:-:S05]  /*2470*/  ULDC UR14, c[0x0][0x50c] ;  /* 0x00014300000e7ab9 */ /* 0x000fca0000000800 */
.L_x_27:
[----:B------:R-:W-:-:S13]  /*2480*/  ISETP.NE.AND P1, PT, R204, 0x3, PT ;  /* 0x00000003cc00780c */ /* 0x000fda0003f25270 */
[----:B01----:R-:W-:Y:S05]  /*2490*/  @!P1 BRA `(.L_x_20) ;  /* 0x0000000000049947 */ /* 0x003fea0003800000 */
[----:B------:R-:W-:Y:S01]  /*24a0*/  BPT.TRAP 0x1 ;  /* 0x000000040000795c */ /* 0x000fe20000300000 */
.L_x_20:
[----:B------:R-:W0:Y:S01]  /*24b0*/  S2UR UR15, SR_CgaCtaId ;  /* 0x00000000000f79c3 */ /* 0x000e220000008800 */
[----:B------:R-:W-:Y:S01]  /*24c0*/  UMOV UR10, 0x400 ;  /* 0x00000400000a7882 */ /* 0x000fe20000000000 */
[----:B------:R-:W-:Y:S01]  /*24d0*/  SHF.L.U32 R9, R205, 0x1f, RZ ;  /* 0x0000001fcd097819 */ /* 0x000fe200000006ff */
[----:B0-----:R-:W-:-:S04]  /*24e0*/  ULEA UR10, UR15, UR10, 0x18 ;  /* 0x0000000a0f0a7291 */ /* 0x001fc8000f8ec03f */
[----:B------:R-:W-:-:S09]  /*24f0*/  ULEA UR15, UR12, UR10, 0x3 ;  /* 0x0000000a0c0f7291 */ /* 0x000fd2000f8e183f */
[----:B------:R0:W1:Y:S01]  /*2500*/  SYNCS.PHASECHK.TRANS64.TRYWAIT P0, [UR15], R9 ;  /* 0x00000009ff0075a7 */ /* 0x000062000800014f */
[----:B------:R-:W-:Y:S05]  /*2510*/  @!P1 BRA `(.L_x_21) ;  /* 0x0000000000049947 */ /* 0x000fea0003800000 */
[----:B------:R-:W-:Y:S01]  /*2520*/  BPT.TRAP 0x1 ;  /* 0x000000040000795c */ /* 0x000fe20000300000 */
.L_x_21:
[----:B-1----:R-:W-:Y:S05]  /*2530*/  @P0 BRA `(.L_x_22) ;  /* 0x0000000000080947 */ /* 0x002fea0003800000 */
[----:B------:R-:W1:Y:S02]  /*2540*/  SYNCS.PHASECHK.TRANS64.TRYWAIT P0, [UR15], R9 ;  /* 0x00000009ff0075a7 */ /* 0x000e64000800014f */
[----:B-1----:R-:W-:Y:S05]  /*2550*/  @!P0 BRA `(.L_x_23) ;  /* 0x0000009800a88947 */ /* 0x002fea0003800000 */
.L_x_22:
[----:B------:R-:W-:Y:S01]  /*2560*/  UIADD3 UR15, UR10, 0x10100, URZ ;  /* 0x000101000a0f7890 */ /* 0x000fe2000fffe03f */
[----:B------:R-:W-:Y:S01]  /*2570*/  WARPGROUP.ARRIVE ;  /* 0x00000000000079c5 */ /* 0x000fe20000000000 */
[----:B------:R-:W-:Y:S02]  /*2580*/  UISETP.NE.AND UP0, UPT, UR7, URZ, UPT ;  /* 0x0000003f0700728c */ /* 0x000fe4000bf05270 */
[----:B------:R-:W-:Y:S02]  /*2590*/  USHF.R.U32.HI UR15, URZ, 0x4, UR15 ;  /* 0x000000043f0f7899 */ /* 0x000fe4000801160f */
[----:B------:R-:W-:Y:S02]  /*25a0*/  USEL UR8, UR8, URZ, !UP0 ;  /* 0x0000003f08087287 */ /* 0x000fe4000c000000 */
[----:B------:R-:W-:Y:S02]  /*25b0*/  ULOP3.LUT UR15, UR15, 0x3fff, URZ, 0xc0, !UPT ;  /* 0x00003fff0f0f7892 */ /* 0x000fe4000f8ec03f */
[----:B------:R-:W-:-:S02]  /*25c0*/  UISETP.NE.U32.AND UP0, UPT, UR8, URZ, UPT ;  /* 0x0000003f0800728c */ /* 0x000fc4000bf05070 */
[----:B------:R-:W-:Y:S02]  /*25d0*/  ULOP3.LUT UR7, UR11, 0x10000, URZ, 0xfc, !UPT ;  /* 0x000100000b077892 */ /* 0x000fe4000f8efc3f */
[----:B------:R-:W-:Y:S02]  /*25e0*/  ULOP3.LUT UR8, UR15, 0x10000, URZ, 0xfc, !UPT ;  /* 0x000100000f087892 */ /* 0x000fe4000f8efc3f */
[----:B------:R-:W-:Y:S02]  /*25f0*/  ULEA UR7, UR12, UR7, 0xb ;  /* 0x000000070c077291 */ /* 0x000fe4000f8e583f */
[----:B------:R-:W-:Y:S01]  /*2600*/  UIMAD UR8, UR12, 0xc00, UR8 ;  /* 0x00000c000c0878a4 */ /* 0x000fe2000f8e0208 */
[----:B------:R-:W-:Y:S01]  /*2610*/  UMOV UR17, 0x40000040 ;  /* 0x4000004000117882 */ /* 0x000fe20000000000 */
[----:B------:R-:W-:Y:S01]  /*2620*/  UMOV UR19, 0x40000040 ;  /* 0x4000004000137882 */ /* 0x000fe20000000000 */
[----:B------:R-:W-:Y:S02]  /*2630*/  UIADD3 UR6, UR6, 0x8, URZ ;  /* 0x0000000806067890 */ /* 0x000fe4000fffe03f */
[----:B------:R-:W-:-:S02]  /*2640*/  UMOV UR16, UR7 ;  /* 0x0000000700107c82 */ /* 0x000fc40008000000 */
[----:B------:R-:W-:Y:S02]  /*2650*/  UMOV UR18, UR8 ;  /* 0x0000000800127c82 */ /* 0x000fe40008000000 */
[----:B------:R-:W-:Y:S01]  /*2660*/  QGMMA.64x192x32.F32.E4M3.E4M3 R24, gdesc[UR16], R24, UP0 ;  /* 0x02e00000101879f3 */ /* 0x000fe2000bf00818 */
[----:B------:R-:W-:Y:S02]  /*2670*/  UIADD3 UR16, UR7, 0x2, URZ ;  /* 0x0000000207107890 */ /* 0x000fe4000fffe03f */
[----:B------:R-:W-:Y:S01]  /*2680*/  UIADD3 UR18, UR8, 0x2, URZ ;  /* 0x0000000208127890 */ /* 0x000fe2000fffe03f */
[----:B------:R-:W-:Y:S01]  /*2690*/  UMOV UR17, 0x40000040 ;  /* 0x4000004000117882 */ /* 0x000fe20000000000 */
[----:B------:R-:W-:Y:S01]  /*26a0*/  UMOV UR19, 0x40000040 ;  /* 0x4000004000137882 */ /* 0x000fe20000000000 */
[----:B------:R-:W-:-:S14]  /*26b0*/  UISETP.NE.AND UP0, UPT, UR6, UR14, UPT ;  /* 0x0000000e0600728c */ /* 0x000fdc000bf05270 */
        /* <DEDUP_REMOVED lines=29> */
[----:B------:R-:W-:Y:S01]  /*2890*/  UMOV UR19, 0x40000040 ;  /* 0x4000004000137882 */ /* 0x000fe20000000000 */
[----:B------:R-:W-:-:S06]  /*28a0*/  USEL UR7, URZ, 0x1, UP0 ;  /* 0x000000013f077887 */ /* 0x000fcc0008000000 */
[----:B------:R-:W-:-:S08]  /*28b0*/  ISETP.NE.AND P0, PT, RZ, UR7, PT ;  /* 0x00000007ff007c0c */ /* 0x000fd0000bf05270 */
[----:B------:R-:W-:Y:S03]  /*28c0*/  QGMMA.64x192x32.F32.E4M3.E4M3 R24, gdesc[UR16], R24, gsb0 ;  /* 0x02e00000101879f3 */ /* 0x000fe60008000818 */
[----:B------:R-:W-:Y:S02]  /*28d0*/  WARPGROUP.DEPBAR.LE gsb0, 0x1 ;  /* 0x00008000000079c5 */ /* 0x000fe40000010100 */
[----:B------:R-:W-:Y:S05]  /*28e0*/  @!P0 BRA `(.L_x_24) ;  /* 0x0000000400888947 */ /* 0x000fea0003800000 */
[----:B------:R-:W-:Y:S02]  /*28f0*/  WARPGROUP.DEPBAR.LE gsb0, 0x0 ;  /* 0x00008000000079c5 */ /* 0x000fe40000010000 */
[----:B------:R-:W-:-:S01]  /*2900*/  FADD R203, R24, R203 ;  /* 0x000000cb18cb7221 */ /* 0x000fc20000000000 */
[----:B------:R-:W-:Y:S01]  /*2910*/  FADD R202, R25, R202 ;  /* 0x000000ca19ca7221 */ /* 0x000fe20000000000 */
        /* <DEDUP_REMOVED lines=94> */
[----:B------:R-:W-:-:S06]  /*2f00*/  UMOV UR6, URZ ;  /* 0x0000003f00067c82 */ /* 0x000fcc0008000000 */
.L_x_24:
[----:B------:R-:W-:Y:S05]  /*2f10*/  @!P1 BRA `(.L_x_25) ;  /* 0x0000000000049947 */ /* 0x000fea0003800000 */
[----:B------:R-:W-:Y:S01]  /*2f20*/  BPT.TRAP 0x1 ;  /* 0x000000040000795c */ /* 0x000fe20000300000 */
.L_x_25:
[----:B------:R-:W-:Y:S01]  /*2f30*/  ULEA UR8, UR13, UR10, 0x3 ;  /* 0x0000000a0d087291 */ /* 0x000fe2000f8e183f */
[----:B------:R-:W-:-:S03]  /*2f40*/  ISETP.GT.U32.AND P0, PT, R4, 0x1, PT ;  /* 0x000000010400780c */ /* 0x000fc60003f04070 */
[----:B------:R-:W-:-:S04]  /*2f50*/  UIADD3 UR8, UR8, 0x10, URZ ;  /* 0x0000001008087890 */ /* 0x000fc8000fffe03f */
[----:B------:R-:W-:-:S09]  /*2f60*/  UPRMT UR8, URZ, 0x654, UR8 ;  /* 0x000006543f087896 */ /* 0x000fd20008000008 */
[----:B------:R-:W-:Y:S01]  /*2f70*/  SYNCS.ARRIVE.TRANS64.RED.A1T0 RZ, [UR8], RZ ;  /* 0x000000ffffff79a7 */ /* 0x000fe20008100408 */
[----:B------:R-:W-:Y:S05]  /*2f80*/  @P0 BRA `(.L_x_26) ;  /* 0x0000000000040947 */ /* 0x000fea0003800000 */
[----:B------:R-:W-:Y:S01]  /*2f90*/  BPT.TRAP 0x1 ;  /* 0x000000040000795c */ /* 0x000fe20000300000 */
.L_x_26:
[----:B------:R-:W-:Y:S01]  /*2fa0*/  UIADD3 UR12, UR12, 0x1, URZ ;  /* 0x000000010c0c7890 */ /* 0x000fe2000fffe03f */
[C---:B------:R-:W-:Y:S01]  /*2fb0*/  ISETP.GT.AND P0, PT, R8.reuse, 0x1, PT ;  /* 0x000000010800780c */ /* 0x040fe20003f04270 */
[----:B------:R-:W-:Y:S01]  /*2fc0*/  UIADD3 UR13, UR13, 0x1, URZ ;  /* 0x000000010d0d7890 */ /* 0x000fe2000fffe03f */
[----:B------:R-:W-:Y:S01]  /*2fd0*/  VIADD R8, R8, 0xffffffff ;  /* 0xffffffff08087836 */ /* 0x000fe20000000000 */
[----:B------:R-:W-:Y:S02]  /*2fe0*/  UISETP.NE.AND UP0, UPT, UR12, 0x2, UPT ;  /* 0x000000020c00788c */ /* 0x000fe4000bf05270 */
[----:B------:R-:W-:Y:S02]  /*2ff0*/  UISETP.NE.AND UP1, UPT, UR13, 0x2, UPT ;  /* 0x000000020d00788c */ /* 0x000fe4000bf25270 */
[----:B------:R-:W-:Y:S02]  /*3000*/  USEL UR8, URZ, 0x1, UP0 ;  /* 0x000000013f087887 */ /* 0x000fe40008000000 */
[----:B------:R-:W-:-:S02]  /*3010*/  USEL UR12, UR12, URZ, UP0 ;  /* 0x0000003f0c0c7287 */ /* 0x000fc40008000000 */
[----:B------:R-:W-:Y:S02]  /*3020*/  USEL UR13, UR13, URZ, UP1 ;  /* 0x0000003f0d0d7287 */ /* 0x000fe40008800000 */
[----:B------:R-:W-:Y:S01]  /*3030*/  LOP3.LUT R205, R205, UR8, RZ, 0x3c, !PT ;  /* 0x00000008cdcd7c12 */ /* 0x000fe2000f8e3cff */
[----:B------:R-:W-:Y:S01]  /*3040*/  UMOV UR8, 0x1 ;  /* 0x0000000100087882 */ /* 0x000fe20000000000 */
[----:B------:R-:W-:Y:S08]  /*3050*/  @P0 BRA `(.L_x_27) ;  /* 0xfffffff400080947 */ /* 0x000ff0000383ffff */
.L_x_19:
[----:B------:R-:W-:Y:S01]  /*3060*/  UISETP.NE.AND UP0, UPT, UR6, URZ, UPT ;  /* 0x0000003f0600728c */ /* 0x000fe2000bf05270 */
[----:B01----:R-:W0:Y:S03]  /*3070*/  LDC R8, c[0x0][0x28c] ;  /* 0x0000a300ff087b82 */ /* 0x003e260000000800 */
[----:B------:R-:W-:-:S06]  /*3080*/  USEL UR6, URZ, 0x1, !UP0 ;  /* 0x000000013f067887 */ /* 0x000fcc000c000000 */
[----:B------:R-:W-:Y:S02]  /*3090*/  ISETP.NE.AND P0, PT, RZ, UR6, PT ;  /* 0x00000006ff007c0c */ /* 0x000fe4000bf05270 */
[----:B0-----:R-:W-:-:S11]  /*30a0*/  ISETP.GE.AND P1, PT, R8, 0x1, PT ;  /* 0x000000010800780c */ /* 0x001fd60003f26270 */
[----:B------:R-:W-:Y:S05]  /*30b0*/  @!P0 BRA `(.L_x_28) ;  /* 0x0000000400848947 */ /* 0x000fea0003800000 */
[----:B------:R-:W-:Y:S02]  /*30c0*/  WARPGROUP.DEPBAR.LE gsb0, 0x0 ;  /* 0x00008000000079c5 */ /* 0x000fe40000010000 */
[----:B------:R-:W-:Y:S01]  /*30d0*/  FADD R203, R24, R203 ;  /* 0x000000cb18cb7221 */ /* 0x000fe20000000000 */
        /* <DEDUP_REMOVED lines=94> */
[----:B------:R-:W-:-:S07]  /*36c0*/  FADD R12, R12, R119 ;  /* 0x000000770c0c7221 */ /* 0x000fce0000000000 */
.L_x_28:
[----:B------:R-:W-:Y:S02]  /*36d0*/  WARPGROUP.DEPBAR.LE gsb0, 0x0 ;  /* 0x00008000000079c5 */ /* 0x000fe40000010000 */
[----:B------:R-:W-:Y:S05]  /*36e0*/  @!P1 BRA `(.L_x_29) ;  /* 0x0000000000389947 */ /* 0x000fea0003800000 */
[----:B------:R-:W-:-:S13]  /*36f0*/  ISETP.NE.AND P0, PT, R204, 0x3, PT ;  /* 0x00000003cc00780c */ /* 0x000fda0003f05270 */
[----:B------:R-:W-:Y:S05]  /*3700*/  @!P0 BRA `(.L_x_30) ;  /* 0x0000000000048947 */ /* 0x000fea0003800000 */
[----:B------:R-:W-:Y:S01]  /*3710*/  BPT.TRAP 0x1 ;  /* 0x000000040000795c */ /* 0x000fe20000300000 */
.L_x_30:
[----:B------:R-:W-:Y:S01]  /*3720*/  UISETP.LT.AND UP0, UPT, UR9, 0x1, UPT ;  /* 0x000000010900788c */ /* 0x000fe2000bf01270 */
[----:B------:R-:W-:-:S03]  /*3730*/  ISETP.GT.U32.AND P0, PT, R4, 0x1, PT ;  /* 0x000000010400780c */ /* 0x000fc60003f04070 */
[----:B------:R-:W-:-:S04]  /*3740*/  USEL UR6, UR9, 0x1, UP0 ;  /* 0x0000000109067887 */ /* 0x000fc80008000000 */
[----:B------:R-:W-:-:S04]  /*3750*/  UIADD3 UR6, UR5, UR9, -UR6 ;  /* 0x0000000905067290 */ /* 0x000fc8000fffe806 */
[----:B------:R-:W-:-:S04]  /*3760*/  USHF.L.U32 UR6, UR6, 0x3, URZ ;  /* 0x0000000306067899 */ /* 0x000fc8000800063f */
[----:B------:R-:W-:-:S04]  /*3770*/  ULOP3.LUT UR6, UR6, 0x8, URZ, 0xc0, !UPT ;  /* 0x0000000806067892 */ /* 0x000fc8000f8ec03f */
[----:B------:R-:W-:-:S04]  /*3780*/  UIADD3 UR6, UR10, 0x10, UR6 ;  /* 0x000000100a067890 */ /* 0x000fc8000fffe006 */
[----:B------:R-:W-:-:S09]  /*3790*/  UPRMT UR6, URZ, 0x654, UR6 ;  /* 0x000006543f067896 */ /* 0x000fd20008000006 */
[----:B------:R-:W-:Y:S01]  /*37a0*/  SYNCS.ARRIVE.TRANS64.RED.A1T0 RZ, [UR6], RZ ;  /* 0x000000ffffff79a7 */ /* 0x000fe20008100406 */
[----:B------:R-:W-:Y:S05]  /*37b0*/  @P0 BRA `(.L_x_29) ;  /* 0x0000000000040947 */ /* 0x000fea0003800000 */
[----:B------:R-:W-:Y:S01]  /*37c0*/  BPT.TRAP 0x1 ;  /* 0x000000040000795c */ /* 0x000fe20000300000 */
.L_x_29:
[----:B------:R-:W0:Y:S01]  /*37d0*/  LDC R26, c[0x0][0x288] ;  /* 0x0000a200ff1a7b82 */ /* 0x000e220000000800 */
[--C-:B------:R-:W-:Y:S01]  /*37e0*/  SHF.R.U32.HI R8, RZ, 0x2, R0.reuse ;  /* 0x00000002ff087819 */ /* 0x100fe20000011600 */
[----:B------:R-:W-:Y:S01]  /*37f0*/  IMAD R29, R6, 0xc0, RZ ;  /* 0x000000c0061d7824 */ /* 0x000fe200078e02ff */
[----:B------:R-:W-:Y:S01]  /*3800*/  LOP3.LUT R24, R0, 0x60, RZ, 0xc0, !PT ;  /* 0x0000006000187812 */ /* 0x000fe200078ec0ff */
[----:B------:R-:W-:Y:S01]  /*3810*/  ULDC UR6, c[0x0][0x284] ;  /* 0x0000a10000067ab9 */ /* 0x000fe20000000800 */
[----:B------:R-:W-:Y:S02]  /*3820*/  SHF.R.U32.HI R25, RZ, 0x7, R0 ;  /* 0x00000007ff197819 */ /* 0x000fe40000011600 */
[----:B------:R-:W-:Y:S02]  /*3830*/  LOP3.LUT R9, R8, 0x7, RZ, 0xc0, !PT ;  /* 0x0000000708097812 */ /* 0x000fe400078ec0ff */
[----:B------:R-:W-:Y:S02]  /*3840*/  SHF.R.U32.HI R24, RZ, 0x1, R24 ;  /* 0x00000001ff187819 */ /* 0x000fe40000011618 */
[----:B------:R-:W-:-:S02]  /*3850*/  LOP3.LUT R8, R25, 0x1, RZ, 0xc0, !PT ;  /* 0x0000000119087812 */ /* 0x000fc400078ec0ff */
[----:B------:R-:W-:Y:S02]  /*3860*/  IADD3 R27, RZ, -R24, -R9 ;  /* 0x80000018ff1b7210 */ /* 0x000fe40007ffe809 */
[----:B------:R-:W-:Y:S01]  /*3870*/  LOP3.LUT R25, R0, 0x3, RZ, 0xc0, !PT ;  /* 0x0000000300197812 */ /* 0x000fe200078ec0ff */
[C---:B------:R-:W-:Y:S02]  /*3880*/  IMAD.SHL.U32 R28, R8.reuse, 0x40, RZ ;  /* 0x00000040081c7824 */ /* 0x040fe400078e00ff */
[----:B------:R-:W-:Y:S02]  /*3890*/  IMAD R27, R8, -0x40, R27 ;  /* 0xffffffc0081b7824 */ /* 0x000fe400078e021b */
[C---:B------:R-:W-:Y:S01]  /*38a0*/  IMAD.SHL.U32 R8, R7.reuse, 0x80, RZ ;  /* 0x0000008007087824 */ /* 0x040fe200078e00ff */
[----:B------:R-:W-:Y:S01]  /*38b0*/  LOP3.LUT R9, R28, 0x40, R9, 0xe2, !PT ;  /* 0x000000401c097812 */ /* 0x000fe200078ee209 */
[----:B------:R-:W-:Y:S01]  /*38c0*/  IMAD.WIDE R6, R7, 0x80, RZ ;  /* 0x0000008007067825 */ /* 0x000fe200078e02ff */
[----:B0-----:R-:W-:-:S03]  /*38d0*/  ISETP.GE.AND P0, PT, R29, R26, PT ;  /* 0x0000001a1d00720c */ /* 0x001fc60003f06270 */
[----:B------:R-:W-:Y:S01]  /*38e0*/  IMAD R28, R25, -0x2, R26 ;  /* 0xfffffffe191c7824 */ /* 0x000fe200078e021a */
[----:B------:R-:W-:Y:S01]  /*38f0*/  IADD3 R34, -R8, UR6, R27 ;  /* 0x0000000608227c10 */ /* 0x000fe2000fffe11b */
[----:B------:R-:W-:Y:S01]  /*3900*/  IMAD.SHL.U32 R26, R0, 0x2, RZ ;  /* 0x00000002001a7824 */ /* 0x000fe200078e00ff */
[----:B------:R-:W-:Y:S02]  /*3910*/  ISETP.GE.OR P0, PT, R8, UR6, P0 ;  /* 0x0000000608007c0c */ /* 0x000fe40008706670 */
[----:B------:R-:W-:Y:S02]  /*3920*/  LOP3.LUT R33, R6, R9, R24, 0xfe, !PT ;  /* 0x0000000906217212 */ /* 0x000fe400078efe18 */
[----:B------:R-:W-:Y:S01]  /*3930*/  LOP3.LUT R26, R29, 0x6, R26, 0xf8, !PT ;  /* 0x000000061d1a7812 */ /* 0x000fe200078ef81a */
[----:B------:R-:W-:Y:S02]  /*3940*/  IMAD.IADD R29, R28, 0x1, -R29 ;  /* 0x000000011c1d7824 */ /* 0x000fe400078e0a1d */
[----:B------:R-:W-:-:S06]  /*3950*/  IMAD.MOV.U32 R28, RZ, RZ, -0x1 ;  /* 0xffffffffff1c7424 */ /* 0x000fcc00078e00ff */
[----:B------:R-:W-:Y:S05]  /*3960*/  @P0 BRA `(.L_x_31) ;  /* 0x0000006800400947 */ /* 0x000fea0003800000 */
[----:B------:R-:W0:Y:S01]  /*3970*/  LDC.64 R24, c[0x0][0x5c8] ;  /* 0x00017200ff187b82 */ /* 0x000e220000000a00 */
[----:B------:R-:W-:Y:S01]  /*3980*/  SHF.R.S32.HI R32, RZ, 0x1f, R5 ;  /* 0x0000001fff207819 */ /* 0x000fe20000011405 */
[----:B------:R-:W-:Y:S01]  /*3990*/  ULDC.64 UR6, c[0x0][0x5d0] ;  /* 0x0001740000067ab9 */ /* 0x000fe20000000a00 */
[----:B------:R-:W-:Y:S01]  /*39a0*/  SHF.R.S32.HI R27, RZ, 0x1f, R26 ;  /* 0x0000001fff1b7819 */ /* 0x000fe2000001141a */
[----:B------:R-:W-:Y:S02]  /*39b0*/  BSSY B0, `(.L_x_31) ;  /* 0x000068b000007945 */ /* 0x000fe40003800000 */
[----:B------:R-:W-:-:S04]  /*39c0*/  IMAD R8, R32, UR6, RZ ;  /* 0x0000000620087c24 */ /* 0x000fc8000f8e02ff */
[C---:B------:R-:W-:Y:S02]  /*39d0*/  IMAD R31, R5.reuse, UR7, R8 ;  /* 0x00000007051f7c24 */ /* 0x040fe4000f8e0208 */
[----:B------:R-:W-:Y:S01]  /*39e0*/  IMAD.WIDE.U32 R8, R5, UR6, R26 ;  /* 0x0000000605087c25 */ /* 0x000fe2000f8e001a */
[----:B------:R-:W-:-:S03]  /*39f0*/  ULDC.64 UR6, c[0x0][0x5c0] ;  /* 0x0001700000067ab9 */ /* 0x000fc60000000a00 */
[----:B------:R-:W-:Y:S02]  /*3a00*/  IMAD.IADD R9, R9, 0x1, R31 ;  /* 0x0000000109097824 */ /* 0x000fe400078e021f */
[-C--:B0-----:R-:W-:Y:S02]  /*3a10*/  IMAD R30, R7, R24.reuse, RZ ;  /* 0x00000018071e7224 */ /* 0x081fe400078e02ff */
[----:B------:R-:W-:-:S04]  /*3a20*/  IMAD.WIDE.U32 R8, R33, R24, R8 ;  /* 0x0000001821087225 */ /* 0x000fc800078e0008 */
[----:B------:R-:W-:-:S04]  /*3a30*/  IMAD R31, R33, R25, R30 ;  /* 0x00000019211f7224 */ /* 0x000fc800078e021e */
[----:B------:R-:W-:Y:S01]  /*3a40*/  IMAD.IADD R30, R9, 0x1, R31 ;  /* 0x00000001091e7824 */ /* 0x000fe200078e021f */
[----:B------:R-:W-:Y:S02]  /*3a50*/  LEA R9, P0, R24, R8, 0x3 ;  /* 0x0000000818097211 */ /* 0x000fe400078018ff */
[----:B------:R-:W-:Y:S02]  /*3a60*/  IADD3 R8, P1, R8, UR6, RZ ;  /* 0x0000000608087c10 */ /* 0x000fe4000ff3e0ff */
[----:B------:R-:W-:Y:S02]  /*3a70*/  LEA.HI.X R25, R24, R30, R25, 0x3, P0 ;  /* 0x0000001e18197211 */ /* 0x000fe400000f1c19 */
[----:B---3-5:R-:W-:Y:S02]  /*3a80*/  FSETP.NEU.AND P0, PT, R11, RZ, PT ;  /* 0x000000ff0b00720b */ /* 0x028fe40003f0d000 */
[----:B------:R-:W-:Y:S02]  /*3a90*/  IADD3 R24, P3, R9, UR6, RZ ;  /* 0x0000000609187c10 */ /* 0x000fe4000ff7e0ff */
[----:B------:R-:W-:-:S02]  /*3aa0*/  IADD3.X R9, R30, UR7, RZ, P1, !PT ;  /* 0x000000071e097c10 */ /* 0x000fc40008ffe4ff */
[----:B------:R-:W-:-:S07]  /*3ab0*/  IADD3.X R25, R25, UR7, RZ, P3, !PT ;  /* 0x0000000719197c10 */ /* 0x000fce0009ffe4ff */
[----:B------:R-:W-:Y:S05]  /*3ac0*/  @!P0 BRA `(.L_x_32) ;  /* 0x0000004c00dc8947 */ /* 0x000fea0003800000 */
[----:B------:R-:W-:Y:S01]  /*3ad0*/  ULDC.64 UR6, c[0x0][0x5b8] ;  /* 0x00016e0000067ab9 */ /* 0x000fe20000000a00 */
[----:B------:R-:W-:Y:S01]  /*3ae0*/  ISETP.GE.AND P0, PT, R34, 0x1, PT ;  /* 0x000000012200780c */ /* 0x000fe20003f06270 */
[----:B------:R-:W-:Y:S01]  /*3af0*/  IMAD R32, R32, UR6, RZ ;  /* 0x0000000620207c24 */ /* 0x000fe2000f8e02ff */
[----:B------:R-:W-:Y:S01]  /*3b00*/  ULDC.64 UR10, c[0x0][0x5a8] ;  /* 0x00016a00000a7ab9 */ /* 0x000fe20000000a00 */
[----:B------:R-:W-:Y:S01]  /*3b10*/  IMAD.WIDE.U32 R30, R5, UR6, R26 ;  /* 0x00000006051e7c25 */ /* 0x000fe2000f8e001a */
[----:B------:R-:W-:Y:S01]  /*3b20*/  ISETP.LT.OR P4, PT, R29, 0x1, !P0 ;  /* 0x000000011d00780c */ /* 0x000fe20004781670 */
[----:B------:R-:W-:Y:S02]  /*3b30*/  BSSY B1, `(.L_x_33) ;  /* 0x000000c000017945 */ /* 0x000fe40003800000 */
[----:B------:R-:W-:Y:S01]  /*3b40*/  IMAD R5, R5, UR7, R32 ;  /* 0x0000000705057c24 */ /* 0x000fe2000f8e0220 */
[----:B------:R-:W-:-:S03]  /*3b50*/  ULDC.64 UR6, c[0x0][0x5b0] ;  /* 0x00016c0000067ab9 */ /* 0x000fc60000000a00 */
[----:B------:R-:W-:Y:S02]  /*3b60*/  IMAD.IADD R31, R31, 0x1, R5 ;  /* 0x000000011f1f7824 */ /* 0x000fe400078e0205 */
[----:B------:R-:W-:Y:S02]  /*3b70*/  IMAD R5, R7, UR6, RZ ;  /* 0x0000000607057c24 */ /* 0x000fe4000f8e02ff */
[----:B------:R-:W-:-:S04]  /*3b80*/  IMAD.WIDE.U32 R26, R33, UR6, R30 ;  /* 0x00000006211a7c25 */ /* 0x000fc8000f8e001e */
[----:B------:R-:W-:Y:S01]  /*3b90*/  IMAD R5, R33, UR7, R5 ;  /* 0x0000000721057c24 */ /* 0x000fe2000f8e0205 */
[----:B------:R-:W-:-:S04]  /*3ba0*/  IADD3 R26, P1, R26, UR10, RZ ;  /* 0x0000000a1a1a7c10 */ /* 0x000fc8000ff3e0ff */
[--C-:B------:R-:W-:Y:S02]  /*3bb0*/  IADD3.X R27, R27, UR11, R5.reuse, P1, !PT ;  /* 0x0000000b1b1b7c10 */ /* 0x100fe40008ffe405 */
[----:B------:R-:W-:Y:S01]  /*3bc0*/  PRMT R5, RZ, 0x7610, R5 ;  /* 0x00007610ff057816 */ /* 0x000fe20000000005 */
[----:B------:R-:W-:Y:S06]  /*3bd0*/  @P4 BRA `(.L_x_34) ;  /* 0x0000000000044947 */ /* 0x000fec0003800000 */
[----:B------:R0:W5:Y:S02]  /*3be0*/  LDG.E.U8 R5, desc[UR20][R26.64] ;  /* 0x000000141a057981 */ /* 0x000164000c1e1100 */
.L_x_34:
[----:B------:R-:W-:Y:S05]  /*3bf0*/  BSYNC B1 ;  /* 0x0000000000017941 */ /* 0x000fea0003800000 */
.L_x_33:
[----:B-----5:R-:W-:Y:S01]  /*3c00*/  LOP3.LUT R5, R5, 0xff, RZ, 0xc0, !PT ;  /* 0x000000ff05057812 */ /* 0x020fe200078ec0ff */
[----:B------:R-:W-:Y:S01]  /*3c10*/  BSSY B1, `(.L_x_35) ;  /* 0x000000b000017945 */ /* 0x000fe20003800000 */
[----:B------:R-:W-:Y:S02]  /*3c20*/  ISETP.LT.OR P3, PT, R29, 0x2, !P0 ;  /* 0x000000021d00780c */ /* 0x000fe40004761670 */
[----:B------:R-:W-:-:S05]  /*3c30*/  F2FP.F16.E4M3.UNPACK_B R5, R5 ;  /* 0x00000005ff05723e */ /* 0x000fca00020006ff */
[----:B------:R-:W-:Y:S01]  /*3c40*/  HADD2.F32 R32, -RZ, R5.H0_H0 ;  /* 0x20000005ff207230 */ /* 0x000fe20000004100 */
[----:B------:R-:W-:-:S04]  /*3c50*/  PRMT R5, RZ, 0x7610, R5 ;  /* 0x00007610ff057816 */ /* 0x000fc80000000005 */
[----:B------:R-:W-:-:S04]  /*3c60*/  FMUL R32, R32, R11 ;  /* 0x0000000b20207220 */ /* 0x000fc80000400000 */
[----:B--2---:R-:W-:-:S05]  /*3c70*/  FFMA R32, R203, R10, R32 ;  /* 0x0000000acb207223 */ /* 0x004fca0000000020 */
[----:B------:R-:W-:-:S05]  /*3c80*/  F2FP.SATFINITE.E4M3.F32.PACK_AB_MERGE_C R35, RZ, R32, RZ ;  /* 0x00000020ff23723e */ /* 0x000fca00048070ff */
[----:B------:R1:W-:Y:S01]  /*3c90*/  @!P4 STG.E.U8 desc[UR20][R8.64], R35 ;  /* 0x000000230800c986 */ /* 0x0003e2000c101114 */
[----:B------:R-:W-:Y:S05]  /*3ca0*/  @P3 BRA `(.L_x_36) ;  /* 0x0000000000043947 */ /* 0x000fea0003800000 */
[----:B------:R2:W5:Y:S02]  /*3cb0*/  LDG.E.U8 R5, desc[UR20][R26.64+0x1] ;  /* 0x000001141a057981 */ /* 0x000564000c1e1100 */
.L_x_36:
[----:B------:R-:W-:Y:S05]  /*3cc0*/  BSYNC B1 ;  /* 0x0000000000017941 */ /* 0x000fea0003800000 */
.L_x_35:
[----:B-----5:R-:W-:Y:S01]  /*3cd0*/  LOP3.LUT R5, R5, 0xff, RZ, 0xc0, !PT ;  /* 0x000000ff05057812 */ /* 0x020fe200078ec0ff */
[----:B------:R-:W-:Y:S01]  /*3ce0*/  BSSY B1, `(.L_x_37) ;  /* 0x0000013000017945 */ /* 0x000fe20003800000 */
[----:B------:R-:W-:Y:S02]  /*3cf0*/  IADD3 R33, P1, R33, 0x8, RZ ;  /* 0x0000000821217810 */ /* 0x000fe40007f3e0ff */
[----:B------:R-:W-:-:S03]  /*3d00*/  F2FP.F16.E4M3.UNPACK_B R5, R5 ;  /* 0x00000005ff05723e */ /* 0x000fc600020006ff */
[----:B------:R-:W-:Y:S01]  /*3d10*/  IMAD.X R7, RZ, RZ, R7, P1 ;  /* 0x000000ffff077224 */ /* 0x000fe200008e0607 */
[----:B------:R-:W-:Y:S01]  /*3d20*/  ISETP.GE.AND P1, PT, R34, 0x9, PT ;  /* 0x000000092200780c */ /* 0x000fe20003f26270 */
[----:B------:R-:W-:Y:S02]  /*3d30*/  HADD2.F32 R6, -RZ, R5.H0_H0 ;  /* 0x20000005ff067230 */ /* 0x000fe40000004100 */
[----:B------:R-:W-:Y:S01]  /*3d40*/  IMAD.WIDE.U32 R30, R33, UR6, R30 ;  /* 0x00000006211e7c25 */ /* 0x000fe2000f8e001e */
[----:B------:R-:W-:-:S03]  /*3d50*/  ISETP.LT.OR P5, PT, R29, 0x1, !P1 ;  /* 0x000000011d00780c */ /* 0x000fc60004fa1670 */
[----:B------:R-:W-:Y:S01]  /*3d60*/  FMUL R5, R6, R11 ;  /* 0x0000000b06057220 */ /* 0x000fe20000400000 */
[----:B------:R-:W-:-:S03]  /*3d70*/  IMAD R6, R7, UR6, RZ ;  /* 0x0000000607067c24 */ /* 0x000fc6000f8e02ff */
[----:B------:R-:W-:Y:S01]  /*3d80*/  FFMA R5, R202, R10, R5 ;  /* 0x0000000aca057223 */ /* 0x000fe20000000005 */
[----:B------:R-:W-:Y:S01]  /*3d90*/  IMAD R33, R33, UR7, R6 ;  /* 0x0000000721217c24 */ /* 0x000fe2000f8e0206 */
[----:B------:R-:W-:-:S03]  /*3da0*/  IADD3 R6, P4, R30, UR10, RZ ;  /* 0x0000000a1e067c10 */ /* 0x000fc6000ff9e0ff */
[----:B-1----:R-:W-:Y:S02]  /*3db0*/  F2FP.SATFINITE.E4M3.F32.PACK_AB_MERGE_C R35, RZ, R5, RZ ;  /* 0x00000005ff23723e */ /* 0x002fe400048070ff */
[----:B------:R-:W-:Y:S02]  /*3dc0*/  IADD3.X R7, R31, UR11, R33, P4, !PT ;  /* 0x0000000b1f077c10 */ /* 0x000fe4000a7fe421 */
[----:B------:R-:W-:Y:S01]  /*3dd0*/  PRMT R5, RZ, 0x7610, R5 ;  /* 0x00007610ff057816 */ /* 0x000fe20000000005 */
[----:B------:R1:W-:Y:S01]  /*3de0*/  @!P3 STG.E.U8 desc[UR20][R8.64+0x1], R35 ;  /* 0x000001230800b986 */ /* 0x0003e2000c101114 */
[----:B------:R-:W-:Y:S05]  /*3df0*/  @P5 BRA `(.L_x_38) ;  /* 0x0000000000045947 */ /* 0x000fea0003800000 */
[----:B------:R3:W5:Y:S02]  /*3e00*/  LDG.E.U8 R5, desc[UR20][R6.64] ;  /* 0x0000001406057981 */ /* 0x000764000c1e1100 */
.L_x_38:
[----:B------:R-:W-:Y:S05]  /*3e10*/  BSYNC B1 ;  /* 0x0000000000017941 */ /* 0x000fea0003800000 */
.L_x_37:
[----:B-----5:R-:W-:Y:S01]  /*3e20*/  LOP3.LUT R5, R5, 0xff, RZ, 0xc0, !PT ;  /* 0x000000ff05057812 */ /* 0x020fe200078ec0ff */
[----:B------:R-:W-:Y:S01]  /*3e30*/  BSSY B1, `(.L_x_39) ;  /* 0x000000b000017945 */ /* 0x000fe20003800000 */
[----:B------:R-:W-:Y:S02]  /*3e40*/  ISETP.LT.OR P3, PT, R29, 0x2, !P1 ;  /* 0x000000021d00780c */ /* 0x000fe40004f61670 */
[----:B------:R-:W-:-:S05]  /*3e50*/  F2FP.F16.E4M3.UNPACK_B R5, R5 ;  /* 0x00000005ff05723e */ /* 0x000fca00020006ff */
[----:B------:R-:W-:Y:S01]  /*3e60*/  HADD2.F32 R30, -RZ, R5.H0_H0 ;  /* 0x20000005ff1e7230 */ /* 0x000fe20000004100 */
[----:B------:R-:W-:-:S04]  /*3e70*/  PRMT R5, RZ, 0x7610, R5 ;  /* 0x00007610ff057816 */ /* 0x000fc80000000005 */
[----:B------:R-:W-:-:S04]  /*3e80*/  FMUL R30, R30, R11 ;  /* 0x0000000b1e1e7220 */ /* 0x000fc80000400000 */
[----:B------:R-:W-:-:S05]  /*3e90*/  FFMA R30, R201, R10, R30 ;  /* 0x0000000ac91e7223 */ /* 0x000fca000000001e */
[----:B------:R-:W-:-:S05]  /*3ea0*/  F2FP.SATFINITE.E4M3.F32.PACK_AB_MERGE_C R31, RZ, R30, RZ ;  /* 0x0000001eff1f723e */ /* 0x000fca00048070ff */
[----:B------:R4:W-:Y:S01]  /*3eb0*/  @!P5 STG.E.U8 desc[UR20][R24.64], R31 ;  /* 0x0000001f1800d986 */ /* 0x0009e2000c101114 */
[----:B------:R-:W-:Y:S05]  /*3ec0*/  @P3 BRA `(.L_x_40) ;  /* 0x0000000000043947 */ /* 0x000fea0003800000 */
[----:B------:R0:W5:Y:S02]  /*3ed0*/  LDG.E.U8 R5, desc[UR20][R6.64+0x1] ;  /* 0x0000011406057981 */ /* 0x000164000c1e1100 */
.L_x_40:
[----:B------:R-:W-:Y:S05]  /*3ee0*/  BSYNC B1 ;  /* 0x0000000000017941 */ /* 0x000fea0003800000 */
.L_x_39:
[----:B-----5:R-:W-:Y:S01]  /*3ef0*/  LOP3.LUT R5, R5, 0xff, RZ, 0xc0, !PT ;  /* 0x000000ff05057812 */ /* 0x020fe200078ec0ff */
[----:B------:R-:W-:Y:S01]  /*3f00*/  BSSY B1, `(.L_x_41) ;  /* 0x000000b000017945 */ /* 0x000fe20003800000 */
[----:B------:R-:W-:Y:S02]  /*3f10*/  ISETP.LT.OR P4, PT, R29, 0x9, !P0 ;  /* 0x000000091d00780c */ /* 0x000fe40004781670 */
[----:B------:R-:W-:-:S05]  /*3f20*/  F2FP.F16.E4M3.UNPACK_B R5, R5 ;  /* 0x00000005ff05723e */ /* 0x000fca00020006ff */
[----:B------:R-:W-:-:S05]  /*3f30*/  HADD2.F32 R30, -RZ, R5.H0_H0 ;  /* 0x20000005ff1e7230 */ /* 0x000fca0000004100 */
[----:B------:R-:W-:-:S04]  /*3f40*/  FMUL R5, R30, R11 ;  /* 0x0000000b1e057220 */ /* 0x000fc80000400000 */
[----:B------:R-:W-:-:S05]  /*3f50*/  FFMA R5, R200, R10, R5 ;  /* 0x0000000ac8057223 */ /* 0x000fca0000000005 */
[----:B----4-:R-:W-:Y:S02]  /*3f60*/  F2FP.SATFINITE.E4M3.F32.PACK_AB_MERGE_C R31, RZ, R5, RZ ;  /* 0x00000005ff1f723e */ /* 0x010fe400048070ff */
[----:B------:R-:W-:-:S03]  /*3f70*/  PRMT R5, RZ, 0x7610, R5 ;  /* 0x00007610ff057816 */ /* 0x000fc60000000005 */
[----:B------:R4:W-:Y:S01]  /*3f80*/  @!P3 STG.E.U8 desc[UR20][R24.64+0x1], R31 ;  /* 0x0000011f1800b986 */ /* 0x0009e2000c101114 */
[----:B------:R-:W-:Y:S05]  /*3f90*/  @P4 BRA `(.L_x_42) ;  /* 0x0000000000044947 */ /* 0x000fea0003800000 */
[----:B------:R0:W5:Y:S02]  /*3fa0*/  LDG.E.U8 R5, desc[UR20][R26.64+0x8] ;  /* 0x000008141a057981 */ /* 0x000164000c1e1100 */
.L_x_42:
[----:B------:R-:W-:Y:S05]  /*3fb0*/  BSYNC B1 ;  /* 0x0000000000017941 */ /* 0x000fea0003800000 */
.L_x_41:
        /* <DEDUP_REMOVED lines=8> */
[----:B----4-:R-:W-:-:S05]  /*4040*/  F2FP.SATFINITE.E4M3.F32.PACK_AB_MERGE_C R31, RZ, R30, RZ ;  /* 0x0000001eff1f723e */ /* 0x010fca00048070ff */
[----:B------:R4:W-:Y:S01]  /*4050*/  @!P4 STG.E.U8 desc[UR20][R8.64+0x8], R31 ;  /* 0x0000081f0800c986 */ /* 0x0009e2000c101114 */
[----:B------:R-:W-:Y:S05]  /*4060*/  @P3 BRA `(.L_x_44) ;  /* 0x0000000000043947 */ /* 0x000fea0003800000 */
[----:B------:R0:W5:Y:S02]  /*4070*/  LDG.E.U8 R5, desc[UR20][R26.64+0x9] ;  /* 0x000009141a057981 */ /* 0x000164000c1e1100 */
.L_x_44:
[----:B------:R-:W-:Y:S05]  /*4080*/  BSYNC B1 ;  /* 0x0000000000017941 */ /* 0x000fea0003800000 */
.L_x_43:
        /* <DEDUP_REMOVED lines=12> */
.L_x_46:
[----:B------:R-:W-:Y:S05]  /*4150*/  BSYNC B1 ;  /* 0x0000000000017941 */ /* 0x000fea0003800000 */
.L_x_45:
        /* <DEDUP_REMOVED lines=12> */
.L_x_48:
[----:B------:R-:W-:Y:S05]  /*4220*/  BSYNC B1 ;  /* 0x0000000000017941 */ /* 0x000fea0003800000 */
.L_x_47:
        /* <DEDUP_REMOVED lines=12> */
.L_x_50:
[----:B------:R-:W-:Y:S05]  /*42f0*/  BSYNC B1 ;  /* 0x0000000000017941 */ /* 0x000fea0003800000 */
.L_x_49:
        /* <DEDUP_REMOVED lines=12> */
.L_x_52:
[----:B------:R-:W-:Y:S05]  /*43c0*/  BSYNC B1 ;  /* 0x0000000000017941 */ /* 0x000fea0003800000 */
.L_x_51:
        /* <DEDUP_REMOVED lines=12> */
.L_x_54:
[----:B------:R-:W-:Y:S05]  /*4490*/  BSYNC B1 ;  /* 0x0000000000017941 */ /* 0x000fea0003800000 */
.L_x_53:
        /* <DEDUP_REMOVED lines=12> */
.L_x_56:
[----:B------:R-:W-:Y:S05]  /*4560*/  BSYNC B1 ;  /* 0x0000000000017941 */ /* 0x000fea0003800000 */
.L_x_55:
        /* <DEDUP_REMOVED lines=12> */
.L_x_58:
[----:B------:R-:W-:Y:S05]  /*4630*/  BSYNC B1 ;  /* 0x0000000000017941 */ /* 0x000fea0003800000 */
.L_x_57:
        /* <DEDUP_REMOVED lines=12> */
.L_x_60:
[----:B------:R-:W-:Y:S05]  /*4700*/  BSYNC B1 ;  /* 0x0000000000017941 */ /* 0x000fea0003800000 */
.L_x_59:
        /* <DEDUP_REMOVED lines=12> */
.L_x_62:
[----:B------:R-:W-:Y:S05]  /*47d0*/  BSYNC B1 ;  /* 0x0000000000017941 */ /* 0x000fea0003800000 */
.L_x_61:
        /* <DEDUP_REMOVED lines=12> */
.L_x_64:
[----:B------:R-:W-:Y:S05]  /*48a0*/  BSYNC B1 ;  /* 0x0000000000017941 */ /* 0x000fea0003800000 */
.L_x_63:
        /* <DEDUP_REMOVED lines=12> */
.L_x_66:
[----:B------:R-:W-:Y:S05]  /*4970*/  BSYNC B1 ;  /* 0x0000000000017941 */ /* 0x000fea0003800000 */
.L_x_65:
        /* <DEDUP_REMOVED lines=12> */
.L_x_68:
[----:B------:R-:W-:Y:S05]  /*4a40*/  BSYNC B1 ;  /* 0x0000000000017941 */ /* 0x000fea0003800000 */
.L_x_67:
        /* <DEDUP_REMOVED lines=12> */
.L_x_70:
[----:B------:R-:W-:Y:S05]  /*4b10*/  BSYNC B1 ;  /* 0x0000000000017941 */ /* 0x000fea0003800000 */
.L_x_69:
        /* <DEDUP_REMOVED lines=12> */
.L_x_72:
[----:B------:R-:W-:Y:S05]  /*4be0*/  BSYNC B1 ;  /* 0x0000000000017941 */ /* 0x000fea0003800000 */
.L_x_71:
        /* <DEDUP_REMOVED lines=12> */
.L_x_74:
[----:B------:R-:W-:Y:S05]  /*4cb0*/  BSYNC B1 ;  /* 0x0000000000017941 */ /* 0x000fea0003800000 */
.L_x_73:
        /* <DEDUP_REMOVED lines=12> */
.L_x_76:
[----:B------:R-:W-:Y:S05]  /*4d80*/  BSYNC B1 ;  /* 0x0000000000017941 */ /* 0x000fea0003800000 */
.L_x_75:
        /* <DEDUP_REMOVED lines=12> */
.L_x_78:
[----:B------:R-:W-:Y:S05]  /*4e50*/  BSYNC B1 ;  /* 0x0000000000017941 */ /* 0x000fea0003800000 */
.L_x_77:
        /* <DEDUP_REMOVED lines=12> */
.L_x_80:
[----:B------:R-:W-:Y:S05]  /*4f20*/  BSYNC B1 ;  /* 0x0000000000017941 */ /* 0x000fea0003800000 */
.L_x_79:
        /* <DEDUP_REMOVED lines=12> */
.L_x_82:
[----:B------:R-:W-:Y:S05]  /*4ff0*/  BSYNC B1 ;  /* 0x0000000000017941 */ /* 0x000fea0003800000 */
.L_x_81:
        /* <DEDUP_REMOVED lines=12> */
.L_x_84:
[----:B------:R-:W-:Y:S05]  /*50c0*/  BSYNC B1 ;  /* 0x0000000000017941 */ /* 0x000fea0003800000 */
.L_x_83:
        /* <DEDUP_REMOVED lines=12> */
.L_x_86:
[----:B------:R-:W-:Y:S05]  /*5190*/  BSYNC B1 ;  /* 0x0000000000017941 */ /* 0x000fea0003800000 */
.L_x_85:
        /* <DEDUP_REMOVED lines=12> */
.L_x_88:
[----:B------:R-:W-:Y:S05]  /*5260*/  BSYNC B1 ;  /* 0x0000000000017941 */ /* 0x000fea0003800000 */
.L_x_87:
        /* <DEDUP_REMOVED lines=12> */
.L_x_90:
[----:B------:R-:W-:Y:S05]  /*5330*/  BSYNC B1 ;  /* 0x0000000000017941 */ /* 0x000fea0003800000 */
.L_x_89:
        /* <DEDUP_REMOVED lines=12> */
.L_x_92:
[----:B------:R-:W-:Y:S05]  /*5400*/  BSYNC B1 ;  /* 0x0000000000017941 */ /* 0x000fea0003800000 */
.L_x_91:
        /* <DEDUP_REMOVED lines=12> */
.L_x_94:
[----:B------:R-:W-:Y:S05]  /*54d0*/  BSYNC B1 ;  /* 0x0000000000017941 */ /* 0x000fea0003800000 */
.L_x_93:
        /* <DEDUP_REMOVED lines=12> */
.L_x_96:
[----:B------:R-:W-:Y:S05]  /*55a0*/  BSYNC B1 ;  /* 0x0000000000017941 */ /* 0x000fea0003800000 */
.L_x_95:
        /* <DEDUP_REMOVED lines=12> */
.L_x_98:
[----:B------:R-:W-:Y:S05]  /*5670*/  BSYNC B1 ;  /* 0x0000000000017941 */ /* 0x000fea0003800000 */
.L_x_97:
        /* <DEDUP_REMOVED lines=12> */
.L_x_100:
[----:B------:R-:W-:Y:S05]  /*5740*/  BSYNC B1 ;  /* 0x0000000000017941 */ /* 0x000fea0003800000 */
.L_x_99:
        /* <DEDUP_REMOVED lines=12> */
.L_x_102:
[----:B------:R-:W-:Y:S05]  /*5810*/  BSYNC B1 ;  /* 0x0000000000017941 */ /* 0x000fea0003800000 */
.L_x_101:
        /* <DEDUP_REMOVED lines=12> */
.L_x_104:
[----:B------:R-:W-:Y:S05]  /*58e0*/  BSYNC B1 ;  /* 0x0000000000017941 */ /* 0x000fea0003800000 */
.L_x_103:
        /* <DEDUP_REMOVED lines=12> */
.L_x_106:
[----:B------:R-:W-:Y:S05]  /*59b0*/  BSYNC B1 ;  /* 0x0000000000017941 */ /* 0x000fea0003800000 */
.L_x_105:
        /* <DEDUP_REMOVED lines=12> */
.L_x_108:
[----:B------:R-:W-:Y:S05]  /*5a80*/  BSYNC B1 ;  /* 0x0000000000017941 */ /* 0x000fea0003800000 */
.L_x_107:
        /* <DEDUP_REMOVED lines=12> */
.L_x_110:
[----:B------:R-:W-:Y:S05]  /*5b50*/  BSYNC B1 ;  /* 0x0000000000017941 */ /* 0x000fea0003800000 */
.L_x_109:
        /* <DEDUP_REMOVED lines=12> */
.L_x_112:
[----:B------:R-:W-:Y:S05]  /*5c20*/  BSYNC B1 ;  /* 0x0000000000017941 */ /* 0x000fea0003800000 */
.L_x_111:
        /* <DEDUP_REMOVED lines=12> */
.L_x_114:
[----:B------:R-:W-:Y:S05]  /*5cf0*/  BSYNC B1 ;  /* 0x0000000000017941 */ /* 0x000fea0003800000 */
.L_x_113:
        /* <DEDUP_REMOVED lines=12> */
.L_x_116:
[----:B------:R-:W-:Y:S05]  /*5dc0*/  BSYNC B1 ;  /* 0x0000000000017941 */ /* 0x000fea0003800000 */
.L_x_115:
        /* <DEDUP_REMOVED lines=12> */
.L_x_118:
[----:B------:R-:W-:Y:S05]  /*5e90*/  BSYNC B1 ;  /* 0x0000000000017941 */ /* 0x000fea0003800000 */
.L_x_117:
        /* <DEDUP_REMOVED lines=12> */
.L_x_120:
[----:B------:R-:W-:Y:S05]  /*5f60*/  BSYNC B1 ;  /* 0x0000000000017941 */ /* 0x000fea0003800000 */
.L_x_119:
        /* <DEDUP_REMOVED lines=12> */
.L_x_122:
[----:B------:R-:W-:Y:S05]  /*6030*/  BSYNC B1 ;  /* 0x0000000000017941 */ /* 0x000fea0003800000 */
.L_x_121:
        /* <DEDUP_REMOVED lines=12> */
.L_x_124:
[----:B------:R-:W-:Y:S05]  /*6100*/  BSYNC B1 ;  /* 0x0000000000017941 */ /* 0x000fea0003800000 */
.L_x_123:
        /* <DEDUP_REMOVED lines=12> */
.L_x_126:
[----:B------:R-:W-:Y:S05]  /*61d0*/  BSYNC B1 ;  /* 0x0000000000017941 */ /* 0x000fea0003800000 */
.L_x_125:
        /* <DEDUP_REMOVED lines=12> */
.L_x_128:
[----:B------:R-:W-:Y:S05]  /*62a0*/  BSYNC B1 ;  /* 0x0000000000017941 */ /* 0x000fea0003800000 */
.L_x_127:
        /* <DEDUP_REMOVED lines=12> */
.L_x_130:
[----:B------:R-:W-:Y:S05]  /*6370*/  BSYNC B1 ;  /* 0x0000000000017941 */ /* 0x000fea0003800000 */
.L_x_129:
        /* <DEDUP_REMOVED lines=12> */
.L_x_132:
[----:B------:R-:W-:Y:S05]  /*6440*/  BSYNC B1 ;  /* 0x0000000000017941 */ /* 0x000fea0003800000 */
.L_x_131:
        /* <DEDUP_REMOVED lines=12> */
.L_x_134:
[----:B------:R-:W-:Y:S05]  /*6510*/  BSYNC B1 ;  /* 0x0000000000017941 */ /* 0x000fea0003800000 */
.L_x_133:
        /* <DEDUP_REMOVED lines=12> */
.L_x_136:
[----:B------:R-:W-:Y:S05]  /*65e0*/  BSYNC B1 ;  /* 0x0000000000017941 */ /* 0x000fea0003800000 */
.L_x_135:
        /* <DEDUP_REMOVED lines=12> */
.L_x_138:
[----:B------:R-:W-:Y:S05]  /*66b0*/  BSYNC B1 ;  /* 0x0000000000017941 */ /* 0x000fea0003800000 */
.L_x_137:
        /* <DEDUP_REMOVED lines=12> */
.L_x_140:
[----:B------:R-:W-:Y:S05]  /*6780*/  BSYNC B1 ;  /* 0x0000000000017941 */ /* 0x000fea0003800000 */
.L_x_139:
        /* <DEDUP_REMOVED lines=12> */
.L_x_142:
[----:B------:R-:W-:Y:S05]  /*6850*/  BSYNC B1 ;  /* 0x0000000000017941 */ /* 0x000fea0003800000 */
.L_x_141:
        /* <DEDUP_REMOVED lines=12> */
.L_x_144:
[----:B------:R-:W-:Y:S05]  /*6920*/  BSYNC B1 ;  /* 0x0000000000017941 */ /* 0x000fea0003800000 */
.L_x_143:
        /* <DEDUP_REMOVED lines=12> */
.L_x_146:
[----:B------:R-:W-:Y:S05]  /*69f0*/  BSYNC B1 ;  /* 0x0000000000017941 */ /* 0x000fea0003800000 */
.L_x_145:
        /* <DEDUP_REMOVED lines=12> */
.L_x_148:
[----:B------:R-:W-:Y:S05]  /*6ac0*/  BSYNC B1 ;  /* 0x0000000000017941 */ /* 0x000fea0003800000 */
.L_x_147:
        /* <DEDUP_REMOVED lines=12> */
.L_x_150:
[----:B------:R-:W-:Y:S05]  /*6b90*/  BSYNC B1 ;  /* 0x0000000000017941 */ /* 0x000fea0003800000 */
.L_x_149:
        /* <DEDUP_REMOVED lines=12> */
.L_x_152:
[----:B------:R-:W-:Y:S05]  /*6c60*/  BSYNC B1 ;  /* 0x0000000000017941 */ /* 0x000fea0003800000 */
.L_x_151:
        /* <DEDUP_REMOVED lines=12> */
.L_x_154:
[----:B------:R-:W-:Y:S05]  /*6d30*/  BSYNC B1 ;  /* 0x0000000000017941 */ /* 0x000fea0003800000 */
.L_x_153:
        /* <DEDUP_REMOVED lines=12> */
.L_x_156:
[----:B------:R-:W-:Y:S05]  /*6e00*/  BSYNC B1 ;  /* 0x0000000000017941 */ /* 0x000fea0003800000 */
.L_x_155:
        /* <DEDUP_REMOVED lines=12> */
.L_x_158:
[----:B------:R-:W-:Y:S05]  /*6ed0*/  BSYNC B1 ;  /* 0x0000000000017941 */ /* 0x000fea0003800000 */
.L_x_157:
        /* <DEDUP_REMOVED lines=12> */
.L_x_160:
[----:B------:R-:W-:Y:S05]  /*6fa0*/  BSYNC B1 ;  /* 0x0000000000017941 */ /* 0x000fea0003800000 */
.L_x_159:
        /* <DEDUP_REMOVED lines=12> */
.L_x_162:
[----:B------:R-:W-:Y:S05]  /*7070*/  BSYNC B1 ;  /* 0x0000000000017941 */ /* 0x000fea0003800000 */
.L_x_161:
        /* <DEDUP_REMOVED lines=12> */
.L_x_164:
[----:B------:R-:W-:Y:S05]  /*7140*/  BSYNC B1 ;  /* 0x0000000000017941 */ /* 0x000fea0003800000 */
.L_x_163:
        /* <DEDUP_REMOVED lines=12> */
.L_x_166:
[----:B------:R-:W-:Y:S05]  /*7210*/  BSYNC B1 ;  /* 0x0000000000017941 */ /* 0x000fea0003800000 */
.L_x_165:
        /* <DEDUP_REMOVED lines=12> */
.L_x_168:
[----:B------:R-:W-:Y:S05]  /*72e0*/  BSYNC B1 ;  /* 0x0000000000017941 */ /* 0x000fea0003800000 */
.L_x_167:
        /* <DEDUP_REMOVED lines=12> */
.L_x_170:
[----:B------:R-:W-:Y:S05]  /*73b0*/  BSYNC B1 ;  /* 0x0000000000017941 */ /* 0x000fea0003800000 */
.L_x_169:
        /* <DEDUP_REMOVED lines=12> */
.L_x_172:
[----:B------:R-:W-:Y:S05]  /*7480*/  BSYNC B1 ;  /* 0x0000000000017941 */ /* 0x000fea0003800000 */
.L_x_171:
        /* <DEDUP_REMOVED lines=12> */
.L_x_174:
[----:B------:R-:W-:Y:S05]  /*7550*/  BSYNC B1 ;  /* 0x0000000000017941 */ /* 0x000fea0003800000 */
.L_x_173:
        /* <DEDUP_REMOVED lines=12> */
.L_x_176:
[----:B------:R-:W-:Y:S05]  /*7620*/  BSYNC B1 ;  /* 0x0000000000017941 */ /* 0x000fea0003800000 */
.L_x_175:
        /* <DEDUP_REMOVED lines=12> */
.L_x_178:
[----:B------:R-:W-:Y:S05]  /*76f0*/  BSYNC B1 ;  /* 0x0000000000017941 */ /* 0x000fea0003800000 */
.L_x_177:
        /* <DEDUP_REMOVED lines=12> */
.L_x_180:
[----:B------:R-:W-:Y:S05]  /*77c0*/  BSYNC B1 ;  /* 0x0000000000017941 */ /* 0x000fea0003800000 */
.L_x_179:
        /* <DEDUP_REMOVED lines=12> */
.L_x_182:
[----:B------:R-:W-:Y:S05]  /*7890*/  BSYNC B1 ;  /* 0x0000000000017941 */ /* 0x000fea0003800000 */
.L_x_181:
        /* <DEDUP_REMOVED lines=12> */
.L_x_184:
[----:B------:R-:W-:Y:S05]  /*7960*/  BSYNC B1 ;  /* 0x0000000000017941 */ /* 0x000fea0003800000 */
.L_x_183:
        /* <DEDUP_REMOVED lines=12> */
.L_x_186:
[----:B------:R-:W-:Y:S05]  /*7a30*/  BSYNC B1 ;  /* 0x0000000000017941 */ /* 0x000fea0003800000 */
.L_x_185:
        /* <DEDUP_REMOVED lines=12> */
.L_x_188:
[----:B------:R-:W-:Y:S05]  /*7b00*/  BSYNC B1 ;  /* 0x0000000000017941 */ /* 0x000fea0003800000 */
.L_x_187:
        /* <DEDUP_REMOVED lines=12> */
.L_x_190:
[----:B------:R-:W-:Y:S05]  /*7bd0*/  BSYNC B1 ;  /* 0x0000000000017941 */ /* 0x000fea0003800000 */
.L_x_189:
        /* <DEDUP_REMOVED lines=12> */
.L_x_192:
[----:B------:R-:W-:Y:S05]  /*7ca0*/  BSYNC B1 ;  /* 0x0000000000017941 */ /* 0x000fea0003800000 */
.L_x_191:
        /* <DEDUP_REMOVED lines=12> */
.L_x_194:
[----:B------:R-:W-:Y:S05]  /*7d70*/  BSYNC B1 ;  /* 0x0000000000017941 */ /* 0x000fea0003800000 */
.L_x_193:
        /* <DEDUP_REMOVED lines=12> */
.L_x_196:
[----:B------:R-:W-:Y:S05]  /*7e40*/  BSYNC B1 ;  /* 0x0000000000017941 */ /* 0x000fea0003800000 */
.L_x_195:
        /* <DEDUP_REMOVED lines=12> */
.L_x_198:
[----:B------:R-:W-:Y:S05]  /*7f10*/  BSYNC B1 ;  /* 0x0000000000017941 */ /* 0x000fea0003800000 */
.L_x_197:
        /* <DEDUP_REMOVED lines=12> */
.L_x_200:
[----:B------:R-:W-:Y:S05]  /*7fe0*/  BSYNC B1 ;  /* 0x0000000000017941 */ /* 0x000fea0003800000 */
.L_x_199:
        /* <DEDUP_REMOVED lines=12> */
.L_x_202:
[----:B------:R-:W-:Y:S05]  /*80b0*/  BSYNC B1 ;  /* 0x0000000000017941 */ /* 0x000fea0003800000 */
.L_x_201:
        /* <DEDUP_REMOVED lines=12> */
.L_x_204:
[----:B------:R-:W-:Y:S05]  /*8180*/  BSYNC B1 ;  /* 0x0000000000017941 */ /* 0x000fea0003800000 */
.L_x_203:
[----:B-----5:R-:W-:Y:S01]  /*8190*/  LOP3.LUT R5, R5, 0xff, RZ, 0xc0, !PT ;  /* 0x000000ff05057812 */ /* 0x020fe200078ec0ff */
[----:B------:R-:W-:Y:S01]  /*81a0*/  BSSY B1, `(.L_x_205) ;  /* 0x000000b000017945 */ /* 0x000fe20003800000 */
[----:B------:R-:W-:Y:S02]  /*81b0*/  ISETP.LT.OR P4, PT, R29, 0xa9, !P1 ;  /* 0x000000a91d00780c */ /* 0x000fe40004f81670 */
[----:B------:R-:W-:-:S05]  /*81c0*/  F2FP.F16.E4M3.UNPACK_B R5, R5 ;  /* 0x00000005ff05723e */ /* 0x000fca00020006ff */
[----:B------:R-:W-:-:S05]  /*81d0*/  HADD2.F32 R30, -RZ, R5.H0_H0 ;  /* 0x20000005ff1e7230 */ /* 0x000fca0000004100 */
[----:B------:R-:W-:-:S04]  /*81e0*/  FMUL R5, R30, R11 ;  /* 0x0000000b1e057220 */ /* 0x000fc80000400000 */
[----:B------:R-:W-:-:S05]  /*81f0*/  FFMA R5, R22, R10, R5 ;  /* 0x0000000a16057223 */ /* 0x000fca0000000005 */
[----:B0-----:R-:W-:Y:S02]  /*8200*/  F2FP.SATFINITE.E4M3.F32.PACK_AB_MERGE_C R23, RZ, R5, RZ ;  /* 0x00000005ff17723e */ /* 0x001fe400048070ff */
[----:B------:R-:W-:-:S03]  /*8210*/  PRMT R5, RZ, 0x7610, R5 ;  /* 0x00007610ff057816 */ /* 0x000fc60000000005 */
[----:B------:R0:W-:Y:S01]  /*8220*/  @!P3 STG.E.U8 desc[UR20][R8.64+0xa9], R23 ;  /* 0x0000a9170800b986 */ /* 0x0001e2000c101114 */
[----:B------:R-:W-:Y:S05]  /*8230*/  @P4 BRA `(.L_x_206) ;  /* 0x0000000000044947 */ /* 0x000fea0003800000 */
[----:B------:R0:W5:Y:S02]  /*8240*/  LDG.E.U8 R5, desc[UR20][R6.64+0xa8] ;  /* 0x0000a81406057981 */ /* 0x000164000c1e1100 */
.L_x_206:
[----:B------:R-:W-:Y:S05]  /*8250*/  BSYNC B1 ;  /* 0x0000000000017941 */ /* 0x000fea0003800000 */
.L_x_205:
        /* <DEDUP_REMOVED lines=12> */
.L_x_208:
[----:B------:R-:W-:Y:S05]  /*8320*/  BSYNC B1 ;  /* 0x0000000000017941 */ /* 0x000fea0003800000 */
.L_x_207:
        /* <DEDUP_REMOVED lines=12> */
.L_x_210:
[----:B------:R-:W-:Y:S05]  /*83f0*/  BSYNC B1 ;  /* 0x0000000000017941 */ /* 0x000fea0003800000 */
.L_x_209:
        /* <DEDUP_REMOVED lines=12> */
.L_x_212:
[----:B------:R-:W-:Y:S05]  /*84c0*/  BSYNC B1 ;  /* 0x0000000000017941 */ /* 0x000fea0003800000 */
.L_x_211:
        /* <DEDUP_REMOVED lines=12> */
.L_x_214:
[----:B------:R-:W-:Y:S05]  /*8590*/  BSYNC B1 ;  /* 0x0000000000017941 */ /* 0x000fea0003800000 */
.L_x_213:
        /* <DEDUP_REMOVED lines=12> */
.L_x_216:
[----:B------:R-:W-:Y:S05]  /*8660*/  BSYNC B1 ;  /* 0x0000000000017941 */ /* 0x000fea0003800000 */
.L_x_215:
        /* <DEDUP_REMOVED lines=12> */
.L_x_218:
[----:B------:R-:W-:Y:S05]  /*8730*/  BSYNC B1 ;  /* 0x0000000000017941 */ /* 0x000fea0003800000 */
.L_x_217:
        /* <DEDUP_REMOVED lines=12> */
.L_x_220:
[----:B------:R-:W-:Y:S05]  /*8800*/  BSYNC B1 ;  /* 0x0000000000017941 */ /* 0x000fea0003800000 */
.L_x_219:
        /* <DEDUP_REMOVED lines=12> */
.L_x_222:
[----:B------:R-:W-:Y:S05]  /*88d0*/  BSYNC B1 ;  /* 0x0000000000017941 */ /* 0x000fea0003800000 */
.L_x_221:
[----:B-----5:R-:W-:Y:S01]  /*88e0*/  LOP3.LUT R5, R5, 0xff, RZ, 0xc0, !PT ;  /* 0x000000ff05057812 */ /* 0x020fe200078ec0ff */
[----:B------:R-:W-:Y:S01]  /*88f0*/  BSSY B1, `(.L_x_223) ;  /* 0x000000b000017945 */ /* 0x000fe20003800000 */
[----:B------:R-:W-:Y:S02]  /*8900*/  ISETP.LT.OR P1, PT, R29, 0xba, !P1 ;  /* 0x000000ba1d00780c */ /* 0x000fe40004f21670 */
[----:B------:R-:W-:-:S05]  /*8910*/  F2FP.F16.E4M3.UNPACK_B R5, R5 ;  /* 0x00000005ff05723e */ /* 0x000fca00020006ff */
[----:B01----:R-:W-:Y:S01]  /*8920*/  HADD2.F32 R8, -RZ, R5.H0_H0 ;  /* 0x20000005ff087230 */ /* 0x003fe20000004100 */
[----:B------:R-:W-:-:S04]  /*8930*/  PRMT R5, RZ, 0x7610, R5 ;  /* 0x00007610ff057816 */ /* 0x000fc80000000005 */
[----:B------:R-:W-:-:S04]  /*8940*/  FMUL R8, R8, R11 ;  /* 0x0000000b08087220 */ /* 0x000fc80000400000 */
[----:B------:R-:W-:-:S05]  /*8950*/  FFMA R8, R13, R10, R8 ;  /* 0x0000000a0d087223 */ /* 0x000fca0000000008 */
[----:B------:R-:W-:-:S05]  /*8960*/  F2FP.SATFINITE.E4M3.F32.PACK_AB_MERGE_C R9, RZ, R8, RZ ;  /* 0x00000008ff09723e */ /* 0x000fca00048070ff */
[----:B------:R0:W-:Y:S01]  /*8970*/  @!P3 STG.E.U8 desc[UR20][R24.64+0xb8], R9 ;  /* 0x0000b8091800b986 */ /* 0x0001e2000c101114 */
[----:B------:R-:W-:Y:S05]  /*8980*/  @P1 BRA `(.L_x_224) ;  /* 0x0000000000041947 */ /* 0x000fea0003800000 */
[----:B------:R1:W5:Y:S02]  /*8990*/  LDG.E.U8 R5, desc[UR20][R6.64+0xb9] ;  /* 0x0000b91406057981 */ /* 0x000364000c1e1100 */
.L_x_224:
[----:B------:R-:W-:Y:S05]  /*89a0*/  BSYNC B1 ;  /* 0x0000000000017941 */ /* 0x000fea0003800000 */
.L_x_223:
[----:B------:R-:W-:Y:S05]  /*89b0*/  @P1 BRA `(.L_x_225) ;  /* 0x0000001800281947 */ /* 0x000fea0003800000 */
[----:B-----5:R-:W-:-:S04]  /*89c0*/  LOP3.LUT R5, R5, 0xff, RZ, 0xc0, !PT ;  /* 0x000000ff05057812 */ /* 0x020fc800078ec0ff */
[----:B------:R-:W-:-:S05]  /*89d0*/  F2FP.F16.E4M3.UNPACK_B R5, R5 ;  /* 0x00000005ff05723e */ /* 0x000fca00020006ff */
[----:B-1-3--:R-:W-:-:S05]  /*89e0*/  HADD2.F32 R6, -RZ, R5.H0_H0 ;  /* 0x20000005ff067230 */ /* 0x00afca0000004100 */
[----:B------:R-:W-:-:S04]  /*89f0*/  FMUL R5, R6, R11 ;  /* 0x0000000b06057220 */ /* 0x000fc80000400000 */
[----:B------:R-:W-:-:S05]  /*8a00*/  FFMA R5, R12, R10, R5 ;  /* 0x0000000a0c057223 */ /* 0x000fca0000000005 */
[----:B------:R-:W-:-:S05]  /*8a10*/  F2FP.SATFINITE.E4M3.F32.PACK_AB_MERGE_C R5, RZ, R5, RZ ;  /* 0x00000005ff05723e */ /* 0x000fca00048070ff */
[----:B------:R1:W-:Y:S01]  /*8a20*/  STG.E.U8 desc[UR20][R24.64+0xb9], R5 ;  /* 0x0000b90518007986 */ /* 0x0003e2000c101114 */
[----:B------:R-:W-:Y:S05]  /*8a30*/  BRA `(.L_x_225) ;  /* 0x0000001800087947 */ /* 0x000fea0003800000 */
.L_x_32:
[----:B------:R-:W-:Y:S01]  /*8a40*/  ISETP.GE.AND P1, PT, R34, 0x1, PT ;  /* 0x000000012200780c */ /* 0x000fe20003f26270 */
[-C--:B--2---:R-:W-:Y:S01]  /*8a50*/  FMUL R203, R203, R10.reuse ;  /* 0x0000000acbcb7220 */ /* 0x084fe20000400000 */
[-C--:B------:R-:W-:Y:S01]  /*8a60*/  FMUL R202, R202, R10.reuse ;  /* 0x0000000acaca7220 */ /* 0x080fe20000400000 */
[----:B------:R-:W-:Y:S01]  /*8a70*/  ISETP.GE.AND P0, PT, R34, 0x9, PT ;  /* 0x000000092200780c */ /* 0x000fe20003f06270 */
[-C--:B------:R-:W-:Y:S01]  /*8a80*/  FMUL R201, R201, R10.reuse ;  /* 0x0000000ac9c97220 */ /* 0x080fe20000400000 */
[C---:B------:R-:W-:Y:S01]  /*8a90*/  ISETP.LT.OR P4, PT, R29.reuse, 0x1, !P1 ;  /* 0x000000011d00780c */ /* 0x040fe20004f81670 */
[-C--:B------:R-:W-:Y:S01]  /*8aa0*/  FMUL R200, R200, R10.reuse ;  /* 0x0000000ac8c87220 */ /* 0x080fe20000400000 */
[----:B------:R-:W-:Y:S01]  /*8ab0*/  ISETP.LT.OR P5, PT, R29, 0x2, !P1 ;  /* 0x000000021d00780c */ /* 0x000fe20004fa1670 */
[-C--:B------:R-:W-:Y:S01]  /*8ac0*/  FMUL R199, R199, R10.reuse ;  /* 0x0000000ac7c77220 */ /* 0x080fe20000400000 */
[----:B------:R-:W-:Y:S01]  /*8ad0*/  F2FP.SATFINITE.E4M3.F32.PACK_AB_MERGE_C R203, RZ, R203, RZ ;  /* 0x000000cbffcb723e */ /* 0x000fe200048070ff */
[----:B------:R-:W-:Y:S01]  /*8ae0*/  FMUL R198, R198, R10 ;  /* 0x0000000ac6c67220 */ /* 0x000fe20000400000 */
[----:B------:R-:W-:Y:S01]  /*8af0*/  F2FP.SATFINITE.E4M3.F32.PACK_AB_MERGE_C R5, RZ, R202, RZ ;  /* 0x000000caff05723e */ /* 0x000fe200048070ff */
[-C--:B------:R-:W-:Y:S01]  /*8b00*/  FMUL R197, R197, R10.reuse ;  /* 0x0000000ac5c57220 */ /* 0x080fe20000400000 */
[C---:B------:R-:W-:Y:S01]  /*8b10*/  ISETP.LT.OR P3, PT, R29.reuse, 0x1, !P0 ;  /* 0x000000011d00780c */ /* 0x040fe20004761670 */
[-C--:B------:R-:W-:Y:S01]  /*8b20*/  FMUL R196, R196, R10.reuse ;  /* 0x0000000ac4c47220 */ /* 0x080fe20000400000 */
[----:B------:R-:W-:Y:S01]  /*8b30*/  ISETP.LT.OR P6, PT, R29, 0xa, !P1 ;  /* 0x0000000a1d00780c */ /* 0x000fe20004fc1670 */
[-C--:B------:R-:W-:Y:S01]  /*8b40*/  FMUL R195, R195, R10.reuse ;  /* 0x0000000ac3c37220 */ /* 0x080fe20000400000 */
[----:B------:R-:W-:Y:S01]  /*8b50*/  F2FP.SATFINITE.E4M3.F32.PACK_AB_MERGE_C R201, RZ, R201, RZ ;  /* 0x000000c9ffc9723e */ /* 0x000fe200048070ff */
[----:B------:R-:W-:Y:S01]  /*8b60*/  @!P4 STG.E.U8 desc[UR20][R8.64], R203 ;  /* 0x000000cb0800c986 */ /* 0x000fe2000c101114 */
[C---:B------:R-:W-:Y:S01]  /*8b70*/  ISETP.LT.OR P4, PT, R29.reuse, 0x2, !P0 ;  /* 0x000000021d00780c */ /* 0x040fe20004781670 */
[----:B------:R-:W-:Y:S01]  /*8b80*/  FMUL R194, R194, R10 ;  /* 0x0000000ac2c27220 */ /* 0x000fe20000400000 */
[----:B------:R-:W-:Y:S01]  /*8b90*/  F2FP.SATFINITE.E4M3.F32.PACK_AB_MERGE_C R7, RZ, R200, RZ ;  /* 0x000000c8ff07723e */ /* 0x000fe200048070ff */
[----:B------:R0:W-:Y:S01]  /*8ba0*/  @!P5 STG.E.U8 desc[UR20][R8.64+0x1], R5 ;  /* 0x000001050800d986 */ /* 0x0001e2000c101114 */
[----:B------:R-:W-:Y:S01]  /*8bb0*/  ISETP.LT.OR P5, PT, R29, 0x9, !P1 ;  /* 0x000000091d00780c */ /* 0x000fe20004fa1670 */
[-C--:B------:R-:W-:Y:S01]  /*8bc0*/  FMUL R193, R193, R10.reuse ;  /* 0x0000000ac1c17220 */ /* 0x080fe20000400000 */
[----:B------:R-:W-:Y:S01]  /*8bd0*/  F2FP.SATFINITE.E4M3.F32.PACK_AB_MERGE_C R199, RZ, R199, RZ ;  /* 0x000000c7ffc7723e */ /* 0x000fe200048070ff */
[----:B------:R-:W-:Y:S01]  /*8be0*/  @!P3 STG.E.U8 desc[UR20][R24.64], R201 ;  /* 0x000000c91800b986 */ /* 0x000fe2000c101114 */
[----:B------:R-:W-:Y:S01]  /*8bf0*/  ISETP.LT.OR P3, PT, R29, 0x9, !P0 ;  /* 0x000000091d00780c */ /* 0x000fe20004761670 */
[-C--:B------:R-:W-:Y:S01]  /*8c00*/  FMUL R192, R192, R10.reuse ;  /* 0x0000000ac0c07220 */ /* 0x080fe20000400000 */
[----:B------:R-:W-:Y:S01]  /*8c10*/  F2FP.SATFINITE.E4M3.F32.PACK_AB_MERGE_C R197, RZ, R197, RZ ;  /* 0x000000c5ffc5723e */ /* 0x000fe200048070ff */
[-C--:B------:R-:W-:Y:S01]  /*8c20*/  FMUL R191, R191, R10.reuse ;  /* 0x0000000abfbf7220 */ /* 0x080fe20000400000 */
[----:B------:R-:W-:Y:S01]  /*8c30*/  F2FP.SATFINITE.E4M3.F32.PACK_AB_MERGE_C R195, RZ, R195, RZ ;  /* 0x000000c3ffc3723e */ /* 0x000fe200048070ff */
[----:B------:R1:W-:Y:S01]  /*8c40*/  @!P4 STG.E.U8 desc[UR20][R24.64+0x1], R7 ;  /* 0x000001071800c986 */ /* 0x0003e2000c101114 */
[C---:B------:R-:W-:Y:S01]  /*8c50*/  ISETP.LT.OR P4, PT, R29.reuse, 0xa, !P0 ;  /* 0x0000000a1d00780c */ /* 0x040fe20004781670 */
[----:B------:R-:W-:Y:S01]  /*8c60*/  FMUL R190, R190, R10 ;  /* 0x0000000abebe7220 */ /* 0x000fe20000400000 */
[----:B0-----:R-:W-:Y:S01]  /*8c70*/  F2FP.SATFINITE.E4M3.F32.PACK_AB_MERGE_C R5, RZ, R198, RZ ;  /* 0x000000c6ff05723e */ /* 0x001fe200048070ff */
[----:B------:R-:W-:Y:S01]  /*8c80*/  @!P5 STG.E.U8 desc[UR20][R8.64+0x8], R199 ;  /* 0x000008c70800d986 */ /* 0x000fe2000c101114 */
[----:B------:R-:W-:Y:S01]  /*8c90*/  ISETP.LT.OR P5, PT, R29, 0x11, !P1 ;  /* 0x000000111d00780c */ /* 0x000fe20004fa1670 */
[-C--:B------:R-:W-:Y:S01]  /*8ca0*/  FMUL R189, R189, R10.reuse ;  /* 0x0000000abdbd7220 */ /* 0x080fe20000400000 */
[----:B------:R-:W-:Y:S01]  /*8cb0*/  F2FP.SATFINITE.E4M3.F32.PACK_AB_MERGE_C R193, RZ, R193, RZ ;  /* 0x000000c1ffc1723e */ /* 0x000fe200048070ff */
[----:B------:R0:W-:Y:S01]  /*8cc0*/  @!P6 STG.E.U8 desc[UR20][R8.64+0x9], R5 ;  /* 0x000009050800e986 */ /* 0x0001e2000c101114 */
[----:B------:R-:W-:Y:S01]  /*8cd0*/  ISETP.LT.OR P6, PT, R29, 0x12, !P1 ;  /* 0x000000121d00780c */ /* 0x000fe20004fc1670 */
[----:B------:R-:W-:Y:S01]  /*8ce0*/  FMUL R188, R188, R10 ;  /* 0x0000000abcbc7220 */ /* 0x000fe20000400000 */
[----:B------:R-:W-:Y:S01]  /*8cf0*/  F2FP.SATFINITE.E4M3.F32.PACK_AB_MERGE_C R191, RZ, R191, RZ ;  /* 0x000000bfffbf723e */ /* 0x000fe200048070ff */
[----:B------:R-:W-:Y:S01]  /*8d00*/  @!P3 STG.E.U8 desc[UR20][R24.64+0x8], R197 ;  /* 0x000008c51800b986 */ /* 0x000fe2000c101114 */
[----:B-1----:R-:W-:Y:S01]  /*8d10*/  F2FP.SATFINITE.E4M3.F32.PACK_AB_MERGE_C R7, RZ, R196, RZ ;  /* 0x000000c4ff07723e */ /* 0x002fe200048070ff */
[-C--:B------:R-:W-:Y:S01]  /*8d20*/  FMUL R187, R187, R10.reuse ;  /* 0x0000000abbbb7220 */ /* 0x080fe20000400000 */
[C---:B------:R-:W-:Y:S01]  /*8d30*/  ISETP.LT.OR P3, PT, R29.reuse, 0x11, !P0 ;  /* 0x000000111d00780c */ /* 0x040fe20004761670 */
[-C--:B------:R-:W-:Y:S01]  /*8d40*/  FMUL R186, R186, R10.reuse ;  /* 0x0000000ababa7220 */ /* 0x080fe20000400000 */
[----:B------:R-:W-:Y:S01]  /*8d50*/  F2FP.SATFINITE.E4M3.F32.PACK_AB_MERGE_C R189, RZ, R189, RZ ;  /* 0x000000bdffbd723e */ /* 0x000fe200048070ff */
[----:B------:R1:W-:Y:S01]  /*8d60*/  @!P4 STG.E.U8 desc[UR20][R24.64+0x9], R7 ;  /* 0x000009071800c986 */ /* 0x0003e2000c101114 */
[----:B------:R-:W-:Y:S01]  /*8d70*/  ISETP.LT.OR P4, PT, R29, 0x12, !P0 ;  /* 0x000000121d00780c */ /* 0x000fe20004781670 */
[----:B------:R-:W-:Y:S01]  /*8d80*/  FMUL R185, R185, R10 ;  /* 0x0000000ab9b97220 */ /* 0x000fe20000400000 */
[----:B0-----:R-:W-:Y:S01]  /*8d90*/  F2FP.SATFINITE.E4M3.F32.PACK_AB_MERGE_C R5, RZ, R194, RZ ;  /* 0x000000c2ff05723e */ /* 0x001fe200048070ff */
[----:B------:R-:W-:Y:S01]  /*8da0*/  @!P5 STG.E.U8 desc[UR20][R8.64+0x10], R195 ;  /* 0x000010c30800d986 */ /* 0x000fe2000c101114 */
[C---:B------:R-:W-:Y:S01]  /*8db0*/  ISETP.LT.OR P5, PT, R29.reuse, 0x19, !P1 ;  /* 0x000000191d00780c */ /* 0x040fe20004fa1670 */
[-C--:B------:R-:W-:Y:S01]  /*8dc0*/  FMUL R184, R184, R10.reuse ;  /* 0x0000000ab8b87220 */ /* 0x080fe20000400000 */
[----:B------:R-:W-:Y:S01]  /*8dd0*/  F2FP.SATFINITE.E4M3.F32.PACK_AB_MERGE_C R187, RZ, R187, RZ ;  /* 0x000000bbffbb723e */ /* 0x000fe200048070ff */
[----:B------:R0:W-:Y:S01]  /*8de0*/  @!P6 STG.E.U8 desc[UR20][R8.64+0x11], R5 ;  /* 0x000011050800e986 */ /* 0x0001e2000c101114 */
[----:B------:R-:W-:Y:S01]  /*8df0*/  ISETP.LT.OR P6, PT, R29, 0x1a, !P1 ;  /* 0x0000001a1d00780c */ /* 0x000fe20004fc1670 */
[-C--:B------:R-:W-:Y:S01]  /*8e00*/  FMUL R183, R183, R10.reuse ;  /* 0x0000000ab7b77220 */ /* 0x080fe20000400000 */
[----:B------:R-:W-:Y:S01]  /*8e10*/  FMUL R182, R182, R10 ;  /* 0x0000000ab6b67220 */ /* 0x000fe20000400000 */
[----:B-1----:R-:W-:Y:S01]  /*8e20*/  F2FP.SATFINITE.E4M3.F32.PACK_AB_MERGE_C R7, RZ, R192, RZ ;  /* 0x000000c0ff07723e */ /* 0x002fe200048070ff */
[----:B------:R-:W-:Y:S01]  /*8e30*/  @!P3 STG.E.U8 desc[UR20][R24.64+0x10], R193 ;  /* 0x000010c11800b986 */ /* 0x000fe2000c101114 */
[----:B------:R-:W-:Y:S01]  /*8e40*/  ISETP.LT.OR P3, PT, R29, 0x19, !P0 ;  /* 0x000000191d00780c */ /* 0x000fe20004761670 */
        /* <DEDUP_REMOVED lines=35> */
[----:B------:R-:W-:Y:S01]  /*9080*/  ISETP.LT.OR P3, PT, R29, 0x29, !P0 ;  /* 0x000000291d00780c */ /* 0x000fe20004761670 */
[-C--:B------:R-:W-:Y:S01]  /*9090*/  FMUL R171, R171, R10.reuse ;  /* 0x0000000aabab7220 */ /* 0x080fe20000400000 */
[-C--:B------:R-:W-:Y:S01]  /*90a0*/  FMUL R170, R170, R10.reuse ;  /* 0x0000000aaaaa7220 */ /* 0x080fe20000400000 */
        /* <DEDUP_REMOVED lines=203> */
[----:B------:R-:W-:Y:S01]  /*9d60*/  ISETP.LT.OR P5, PT, R29, 0x89, !P1 ;  /* 0x000000891d00780c */ /* 0x000fe20004fa1670 */
[-C--:B------:R-:W-:Y:S01]  /*9d70*/  FMUL R14, R14, R10.reuse ;  /* 0x0000000a0e0e7220 */ /* 0x080fe20000400000 */
[-C--:B------:R-:W-:Y:S01]  /*9d80*/  FMUL R13, R13, R10.reuse ;  /* 0x0000000a0d0d7220 */ /* 0x080fe20000400000 */
[----:B------:R0:W-:Y:S01]  /*9d90*/  @!P6 STG.E.U8 desc[UR20][R8.64+0x81], R5 ;  /* 0x000081050800e986 */ /* 0x0001e2000c101114 */
[----:B------:R-:W-:Y:S01]  /*9da0*/  ISETP.LT.OR P6, PT, R29, 0x8a, !P1 ;  /* 0x0000008a1d00780c */ /* 0x000fe20004fc1670 */
[----:B------:R-:W-:Y:S01]  /*9db0*/  FMUL R12, R12, R10 ;  /* 0x0000000a0c0c7220 */ /* 0x000fe20000400000 */
[----:B------:R-:W-:Y:S01]  /*9dc0*/  F2FP.SATFINITE.E4M3.F32.PACK_AB_MERGE_C R17, RZ, R17, RZ ;  /* 0x00000011ff11723e */ /* 0x000fe200048070ff */
[----:B------:R-:W-:Y:S01]  /*9dd0*/  @!P3 STG.E.U8 desc[UR20][R24.64+0x80], R137 ;  /* 0x000080891800b986 */ /* 0x000fe2000c101114 */
[----:B-1----:R-:W-:-:S02]  /*9de0*/  F2FP.SATFINITE.E4M3.F32.PACK_AB_MERGE_C R7, RZ, R136, RZ ;  /* 0x00000088ff07723e */ /* 0x002fc400048070ff */
[C---:B------:R-:W-:Y:S02]  /*9df0*/  ISETP.LT.OR P3, PT, R29.reuse, 0x89, !P0 ;  /* 0x000000891d00780c */ /* 0x040fe40004761670 */
[----:B------:R-:W-:Y:S01]  /*9e00*/  F2FP.SATFINITE.E4M3.F32.PACK_AB_MERGE_C R15, RZ, R15, RZ ;  /* 0x0000000fff0f723e */ /* 0x000fe200048070ff */
[----:B------:R1:W-:Y:S01]  /*9e10*/  @!P4 STG.E.U8 desc[UR20][R24.64+0x81], R7 ;  /* 0x000081071800c986 */ /* 0x0003e2000c101114 */
[C---:B------:R-:W-:Y:S02]  /*9e20*/  ISETP.LT.OR P4, PT, R29.reuse, 0x8a, !P0 ;  /* 0x0000008a1d00780c */ /* 0x040fe40004781670 */
[----:B0-----:R-:W-:Y:S01]  /*9e30*/  F2FP.SATFINITE.E4M3.F32.PACK_AB_MERGE_C R5, RZ, R134, RZ ;  /* 0x00000086ff05723e */ /* 0x001fe200048070ff */
[----:B------:R-:W-:Y:S01]  /*9e40*/  @!P5 STG.E.U8 desc[UR20][R8.64+0x88], R135 ;  /* 0x000088870800d986 */ /* 0x000fe2000c101114 */
[C---:B------:R-:W-:Y:S02]  /*9e50*/  ISETP.LT.OR P5, PT, R29.reuse, 0x91, !P1 ;  /* 0x000000911d00780c */ /* 0x040fe40004fa1670 */
[----:B------:R-:W-:Y:S01]  /*9e60*/  F2FP.SATFINITE.E4M3.F32.PACK_AB_MERGE_C R13, RZ, R13, RZ ;  /* 0x0000000dff0d723e */ /* 0x000fe200048070ff */
[----:B------:R0:W-:Y:S01]  /*9e70*/  @!P6 STG.E.U8 desc[UR20][R8.64+0x89], R5 ;  /* 0x000089050800e986 */ /* 0x0001e2000c101114 */
[----:B------:R-:W-:-:S02]  /*9e80*/  ISETP.LT.OR P6, PT, R29, 0x92, !P1 ;  /* 0x000000921d00780c */ /* 0x000fc40004fc1670 */
[----:B-1----:R-:W-:Y:S01]  /*9e90*/  F2FP.SATFINITE.E4M3.F32.PACK_AB_MERGE_C R7, RZ, R132, RZ ;  /* 0x00000084ff07723e */ /* 0x002fe200048070ff */
[----:B------:R-:W-:Y:S01]  /*9ea0*/  @!P3 STG.E.U8 desc[UR20][R24.64+0x88], R133 ;  /* 0x000088851800b986 */ /* 0x000fe2000c101114 */
[----:B------:R-:W-:-:S03]  /*9eb0*/  ISETP.LT.OR P3, PT, R29, 0x91, !P0 ;  /* 0x000000911d00780c */ /* 0x000fc60004761670 */
[----:B------:R1:W-:Y:S01]  /*9ec0*/  @!P4 STG.E.U8 desc[UR20][R24.64+0x89], R7 ;  /* 0x000089071800c986 */ /* 0x0003e2000c101114 */
[C---:B------:R-:W-:Y:S02]  /*9ed0*/  ISETP.LT.OR P4, PT, R29.reuse, 0x92, !P0 ;  /* 0x000000921d00780c */ /* 0x040fe40004781670 */
[----:B0-----:R-:W-:Y:S01]  /*9ee0*/  F2FP.SATFINITE.E4M3.F32.PACK_AB_MERGE_C R5, RZ, R130, RZ ;  /* 0x00000082ff05723e */ /* 0x001fe200048070ff */
[----:B------:R-:W-:Y:S01]  /*9ef0*/  @!P5 STG.E.U8 desc[UR20][R8.64+0x90], R131 ;  /* 0x000090830800d986 */ /* 0x000fe2000c101114 */
[----:B------:R-:W-:-:S03]  /*9f00*/  ISETP.LT.OR P5, PT, R29, 0x99, !P1 ;  /* 0x000000991d00780c */ /* 0x000fc60004fa1670 */
[----:B------:R0:W-:Y:S01]  /*9f10*/  @!P6 STG.E.U8 desc[UR20][R8.64+0x91], R5 ;  /* 0x000091050800e986 */ /* 0x0001e2000c101114 */
[C---:B------:R-:W-:Y:S02]  /*9f20*/  ISETP.LT.OR P6, PT, R29.reuse, 0x9a, !P1 ;  /* 0x0000009a1d00780c */ /* 0x040fe40004fc1670 */
        /* <DEDUP_REMOVED lines=36> */
[----:B------:R0:W-:Y:S01]  /*a170*/  @!P5 STG.E.U8 desc[UR20][R8.64+0xb0], R19 ;  /* 0x0000b0130800d986 */ /* 0x0001e2000c101114 */
[C---:B------:R-:W-:Y:S02]  /*a180*/  ISETP.LT.OR P5, PT, R29.reuse, 0xb2, !P0 ;  /* 0x000000b21d00780c */ /* 0x040fe400047a1670 */
[C---:B------:R-:W-:Y:S01]  /*a190*/  ISETP.LT.OR P1, PT, R29.reuse, 0xba, !P1 ;  /* 0x000000ba1d00780c */ /* 0x040fe20004f21670 */
[----:B------:R2:W-:Y:S01]  /*a1a0*/  @!P6 STG.E.U8 desc[UR20][R8.64+0xb1], R5 ;  /* 0x0000b1050800e986 */ /* 0x0005e2000c101114 */
[C---:B------:R-:W-:Y:S02]  /*a1b0*/  ISETP.LT.OR P6, PT, R29.reuse, 0xb9, !P0 ;  /* 0x000000b91d00780c */ /* 0x040fe400047c1670 */
[----:B------:R-:W-:Y:S01]  /*a1c0*/  ISETP.LT.OR P0, PT, R29, 0xba, !P0 ;  /* 0x000000ba1d00780c */ /* 0x000fe20004701670 */
[----:B------:R3:W-:Y:S01]  /*a1d0*/  @!P3 STG.E.U8 desc[UR20][R24.64+0xb0], R17 ;  /* 0x0000b0111800b986 */ /* 0x0007e2000c101114 */
[----:B-1----:R-:W-:-:S02]  /*a1e0*/  F2FP.SATFINITE.E4M3.F32.PACK_AB_MERGE_C R7, RZ, R14, RZ ;  /* 0x0000000eff07723e */ /* 0x002fc400048070ff */
[----:B0-----:R-:W-:Y:S02]  /*a1f0*/  F2FP.SATFINITE.E4M3.F32.PACK_AB_MERGE_C R19, RZ, R12, RZ ;  /* 0x0000000cff13723e */ /* 0x001fe400048070ff */
[----:B--2---:R-:W-:-:S05]  /*a200*/  F2FP.SATFINITE.E4M3.F32.PACK_AB_MERGE_C R5, RZ, R16, RZ ;  /* 0x00000010ff05723e */ /* 0x004fca00048070ff */
[----:B------:R3:W-:Y:S04]  /*a210*/  @!P5 STG.E.U8 desc[UR20][R24.64+0xb1], R5 ;  /* 0x0000b1051800d986 */ /* 0x0007e8000c101114 */
[----:B------:R3:W-:Y:S04]  /*a220*/  @!P4 STG.E.U8 desc[UR20][R8.64+0xb8], R15 ;  /* 0x0000b80f0800c986 */ /* 0x0007e8000c101114 */
[----:B------:R3:W-:Y:S04]  /*a230*/  @!P1 STG.E.U8 desc[UR20][R8.64+0xb9], R7 ;  /* 0x0000b90708009986 */ /* 0x0007e8000c101114 */
[----:B------:R3:W-:Y:S04]  /*a240*/  @!P6 STG.E.U8 desc[UR20][R24.64+0xb8], R13 ;  /* 0x0000b80d1800e986 */ /* 0x0007e8000c101114 */
[----:B------:R3:W-:Y:S02]  /*a250*/  @!P0 STG.E.U8 desc[UR20][R24.64+0xb9], R19 ;  /* 0x0000b91318008986 */ /* 0x0007e4000c101114 */
.L_x_225:
[----:B------:R-:W-:Y:S05]  /*a260*/  BSYNC B0 ;  /* 0x0000000000007941 */ /* 0x000fea0003800000 */
.L_x_31:
[----:B------:R-:W-:Y:S01]  /*a270*/  ULDC UR6, c[0x0][0xc] ;  /* 0x0000030000067ab9 */ /* 0x000fe20000000800 */
[----:B------:R-:W-:Y:S01]  /*a280*/  ULDC UR7, c[0x0][0x10] ;  /* 0x0000040000077ab9 */ /* 0x000fe20000000800 */
[----:B-1-3-5:R-:W1:Y:S01]  /*a290*/  LDC R5, c[0x0][0x14] ;  /* 0x00000500ff057b82 */ /* 0x02ae620000000800 */
[----:B------:R-:W-:Y:S01]  /*a2a0*/  UIMAD.WIDE.U32 UR6, UR6, UR7, URZ ;  /* 0x00000007060672a5 */ /* 0x000fe2000f8e003f */
[----:B------:R-:W-:Y:S01]  /*a2b0*/  PRMT R7, RZ, 0x7610, R7 ;  /* 0x00007610ff077816 */ /* 0x000fe20000000007 */
[----:B------:R-:W-:-:S04]  /*a2c0*/  IMAD.MOV.U32 R6, RZ, RZ, -0x1 ;  /* 0xffffffffff067424 */ /* 0x000fc800078e00ff */
[----:B-1----:R-:W-:-:S04]  /*a2d0*/  IMAD.WIDE.U32 R2, R5, UR6, R2 ;  /* 0x0000000605027c25 */ /* 0x002fc8000f8e0002 */
[----:B------:R-:W-:Y:S01]  /*a2e0*/  IMAD R5, R5, UR7, RZ ;  /* 0x0000000705057c24 */ /* 0x000fe2000f8e02ff */
[----:B------:R-:W-:Y:S02]  /*a2f0*/  ULDC.64 UR6, c[0x0][0x650] ;  /* 0x0001940000067ab9 */ /* 0x000fe40000000a00 */
[----:B------:R-:W-:Y:S01]  /*a300*/  ISETP.GE.U32.AND P0, PT, R2, UR6, PT ;  /* 0x0000000602007c0c */ /* 0x000fe2000bf06070 */
[----:B------:R-:W-:Y:S02]  /*a310*/  IMAD.IADD R3, R3, 0x1, R5 ;  /* 0x0000000103037824 */ /* 0x000fe400078e0205 */
[----:B------:R-:W-:-:S03]  /*a320*/  IMAD.MOV.U32 R5, RZ, RZ, -0x1 ;  /* 0xffffffffff057424 */ /* 0x000fc600078e00ff */
[----:B------:R-:W-:-:S13]  /*a330*/  ISETP.GE.U32.AND.EX P0, PT, R3, UR7, PT, P0 ;  /* 0x0000000703007c0c */ /* 0x000fda000bf06100 */
[----:B------:R-:W-:Y:S05]  /*a340*/  @P0 BRA `(.L_x_226) ;  /* 0x0000000400600947 */ /* 0x000fea0003800000 */
[----:B------:R-:W1:Y:S01]  /*a350*/  S2R R20, SR_CTAID.X ;  /* 0x0000000000147919 */ /* 0x000e620000002500 */
[----:B------:R-:W3:Y:S01]  /*a360*/  LDC.64 R14, c[0x0][0x628] ;  /* 0x00018a00ff0e7b82 */ /* 0x000ee20000000a00 */
[----:B------:R-:W-:Y:S01]  /*a370*/  ULDC UR6, c[0x0][0x150] ;  /* 0x0000540000067ab9 */ /* 0x000fe20000000800 */
[----:B------:R-:W-:Y:S01]  /*a380*/  IMAD.MOV.U32 R12, RZ, RZ, R2 ;  /* 0x000000ffff0c7224 */ /* 0x000fe200078e0002 */
[----:B------:R-:W0:Y:S01]  /*a390*/  S2R R22, SR_CTAID.Y ;  /* 0x0000000000167919 */ /* 0x000e220000002600 */
[----:B------:R-:W-:-:S04]  /*a3a0*/  IMAD.MOV.U32 R13, RZ, RZ, R3 ;  /* 0x000000ffff0d7224 */ /* 0x000fc800078e0003 */
[----:B------:R-:W0:Y:S08]  /*a3b0*/  LDC R23, c[0x0][0x144] ;  /* 0x00005100ff177b82 */ /* 0x000e300000000800 */
[----:B------:R-:W0:Y:S08]  /*a3c0*/  LDC R16, c[0x0][0x630] ;  /* 0x00018c00ff107b82 */ /* 0x000e300000000800 */
[----:B------:R-:W0:Y:S01]  /*a3d0*/  LDC.64 R18, c[0x0][0x620] ;  /* 0x00018800ff127b82 */ /* 0x000e220000000a00 */
[----:B---3--:R-:W-:-:S04]  /*a3e0*/  ISETP.NE.U32.AND P0, PT, R14, RZ, PT ;  /* 0x000000ff0e00720c */ /* 0x008fc80003f05070 */
[----:B------:R-:W-:Y:S02]  /*a3f0*/  ISETP.NE.AND.EX P0, PT, R15, RZ, PT, P0 ;  /* 0x000000ff0f00720c */ /* 0x000fe40003f05300 */
[----:B-1----:R-:W-:-:S05]  /*a400*/  I2FP.F32.U32 R5, R20 ;  /* 0x0000001400057245 */ /* 0x002fca0000201000 */
[----:B------:R-:W-:-:S04]  /*a410*/  FMUL R5, R5, UR6 ;  /* 0x0000000605057c20 */ /* 0x000fc80008400000 */
[----:B------:R1:W3:Y:S02]  /*a420*/  F2I.U32.TRUNC.NTZ R21, R5 ;  /* 0x0000000500157305 */ /* 0x0002e4000020f000 */
[----:B------:R-:W-:Y:S05]  /*a430*/  @!P0 BRA `(.L_x_227) ;  /* 0x0000000000288947 */ /* 0x000fea0003800000 */
[----:B-1----:R-:W1:Y:S02]  /*a440*/  LDC R5, c[0x0][0x634] ;  /* 0x00018d00ff057b82 */ /* 0x002e640000000800 */
[----:B-1----:R-:W-:-:S05]  /*a450*/  IADD3 R5, P0, R2, R5, RZ ;  /* 0x0000000502057210 */ /* 0x002fca0007f1e0ff */
[----:B------:R-:W-:-:S04]  /*a460*/  IMAD.X R17, RZ, RZ, R3, P0 ;  /* 0x000000ffff117224 */ /* 0x000fc800000e0603 */
[----:B------:R-:W-:-:S04]  /*a470*/  IMAD.WIDE.U32 R6, R17, R14, RZ ;  /* 0x0000000e11067225 */ /* 0x000fc800078e00ff */
[----:B0-----:R-:W-:-:S04]  /*a480*/  IMAD.WIDE.U32 R8, P0, R5, R15, R6 ;  /* 0x0000000f05087225 */ /* 0x001fc80007800006 */
[----:B------:R-:W-:-:S04]  /*a490*/  IMAD.WIDE.U32 R6, R5, R14, RZ ;  /* 0x0000000e05067225 */ /* 0x000fc800078e00ff */
[----:B------:R-:W-:Y:S01]  /*a4a0*/  IMAD.X R13, RZ, RZ, RZ, P0 ;  /* 0x000000ffff0d7224 */ /* 0x000fe200000e06ff */
[----:B------:R-:W-:Y:S01]  /*a4b0*/  IADD3 RZ, P0, R7, R8, RZ ;  /* 0x0000000807ff7210 */ /* 0x000fe20007f1e0ff */
[----:B------:R-:W-:-:S04]  /*a4c0*/  IMAD.MOV.U32 R12, RZ, RZ, R9 ;  /* 0x000000ffff0c7224 */ /* 0x000fc800078e0009 */
[----:B------:R-:W-:-:S08]  /*a4d0*/  IMAD.WIDE.U32.X R12, R17, R15, R12, P0 ;  /* 0x0000000f110c7225 */ /* 0x000fd000000e040c */
.L_x_227:
[-CC-:B0-----:R-:W-:Y:S01]  /*a4e0*/  SHF.R.U64 R17, R12, R16.reuse, R13.reuse ;  /* 0x000000100c117219 */ /* 0x181fe2000000120d */
[----:B------:R-:W0:Y:S01]  /*a4f0*/  LDC.64 R28, c[0x0][0x640] ;  /* 0x00019000ff1c7b82 */ /* 0x000e220000000a00 */
[----:B-1----:R-:W-:Y:S01]  /*a500*/  SHF.R.U32.HI R5, RZ, R16, R13 ;  /* 0x00000010ff057219 */ /* 0x002fe2000001160d */
[----:B---3--:R-:W-:Y:S01]  /*a510*/  IMAD.MOV R21, RZ, RZ, -R21 ;  /* 0x000000ffff157224 */ /* 0x008fe200078e0a15 */
[----:B------:R-:W-:Y:S01]  /*a520*/  IADD3 R9, P0, RZ, -R17, RZ ;  /* 0x80000011ff097210 */ /* 0x000fe20007f1e0ff */
[----:B------:R-:W-:Y:S02]  /*a530*/  ULDC UR6, c[0x0][0x154] ;  /* 0x0000550000067ab9 */ /* 0x000fe40000000800 */
[----:B------:R-:W-:Y:S02]  /*a540*/  IMAD R23, R23, R21, R20 ;  /* 0x0000001517177224 */ /* 0x000fe400078e0214 */
[----:B------:R-:W1:Y:S01]  /*a550*/  LDC R12, c[0x0][0x618] ;  /* 0x00018600ff0c7b82 */ /* 0x000e620000000800 */
[----:B------:R-:W-:-:S02]  /*a560*/  IMAD.X R5, RZ, RZ, ~R5, P0 ;  /* 0x000000ffff057224 */ /* 0x000fc400000e0e05 */
[----:B------:R-:W-:-:S04]  /*a570*/  IMAD.WIDE.U32 R6, R9, R18, R2 ;  /* 0x0000001209067225 */ /* 0x000fc800078e0002 */
[----:B------:R-:W-:Y:S01]  /*a580*/  IMAD R8, R5, R18, RZ ;  /* 0x0000001205087224 */ /* 0x000fe200078e02ff */
[----:B----4-:R-:W3:Y:S03]  /*a590*/  LDC R24, c[0x0][0x608] ;  /* 0x00018200ff187b82 */ /* 0x010ee60000000800 */
[----:B------:R-:W-:Y:S02]  /*a5a0*/  IMAD R5, R9, R19, R8 ;  /* 0x0000001309057224 */ /* 0x000fe400078e0208 */
[----:B------:R-:W-:Y:S02]  /*a5b0*/  IMAD.MOV.U32 R9, RZ, RZ, 0x1 ;  /* 0x00000001ff097424 */ /* 0x000fe400078e00ff */
[----:B------:R-:W-:Y:S01]  /*a5c0*/  IMAD.IADD R5, R7, 0x1, R5 ;  /* 0x0000000107057824 */ /* 0x000fe200078e0205 */
[----:B--2---:R-:W2:Y:S01]  /*a5d0*/  LDC R26, c[0x0][0x658] ;  /* 0x00019600ff1a7b82 */ /* 0x004ea20000000800 */
[----:B------:R-:W-:-:S02]  /*a5e0*/  I2FP.F32.U32 R7, R22 ;  /* 0x0000001600077245 */ /* 0x000fc40000201000 */
[----:B0-----:R-:W-:-:S03]  /*a5f0*/  ISETP.NE.U32.AND P0, PT, R28, RZ, PT ;  /* 0x000000ff1c00720c */ /* 0x001fc60003f05070 */
[----:B------:R-:W-:Y:S01]  /*a600*/  FMUL R8, R7, UR6 ;  /* 0x0000000607087c20 */ /* 0x000fe20008400000 */
[----:B------:R-:W-:Y:S01]  /*a610*/  ISETP.NE.AND.EX P0, PT, R29, RZ, PT, P0 ;  /* 0x000000ff1d00720c */ /* 0x000fe20003f05300 */
[----:B------:R-:W0:Y:S01]  /*a620*/  LDC R21, c[0x0][0x148] ;  /* 0x00005200ff157b82 */ /* 0x000e220000000800 */
[-CC-:B-1----:R-:W-:Y:S01]  /*a630*/  SHF.R.U64 R16, R6, R12.reuse, R5.reuse ;  /* 0x0000000c06107219 */ /* 0x182fe20000001205 */
[----:B------:R1:W4:Y:S01]  /*a640*/  F2I.U32.TRUNC.NTZ R18, R8 ;  /* 0x0000000800127305 */ /* 0x000322000020f000 */
[----:B------:R-:W-:Y:S01]  /*a650*/  SHF.R.U32.HI R5, RZ, R12, R5 ;  /* 0x0000000cff057219 */ /* 0x000fe20000011605 */
[----:B------:R-:W-:-:S04]  /*a660*/  IMAD.MOV.U32 R7, RZ, RZ, -0x1 ;  /* 0xffffffffff077424 */ /* 0x000fc800078e00ff */
[----:B------:R-:W0:Y:S01]  /*a670*/  LDC R20, c[0x0][0x600] ;  /* 0x00018000ff147b82 */ /* 0x000e220000000800 */
[-CC-:B---3--:R-:W-:Y:S02]  /*a680*/  SHF.R.U64 R14, R16, R24.reuse, R5.reuse ;  /* 0x00000018100e7219 */ /* 0x188fe40000001205 */
[----:B------:R-:W-:-:S05]  /*a690*/  SHF.R.U32.HI R5, RZ, R24, R5 ;  /* 0x00000018ff057219 */ /* 0x000fca0000011605 */
[----:B------:R-:W3:Y:S01]  /*a6a0*/  LDC R27, c[0x0][0x648] ;  /* 0x00019200ff1b7b82 */ /* 0x000ee20000000800 */
[-C--:B--2---:R-:W-:Y:S02]  /*a6b0*/  SHF.L.U32 R6, R7, R26.reuse, RZ ;  /* 0x0000001a07067219 */ /* 0x084fe400000006ff */
[-CC-:B------:R-:W-:Y:S02]  /*a6c0*/  SHF.R.U64 R19, R14, R26.reuse, R5.reuse ;  /* 0x0000001a0e137219 */ /* 0x180fe40000001205 */
[----:B------:R-:W-:Y:S02]  /*a6d0*/  SHF.R.U32.HI R7, RZ, R26, R5 ;  /* 0x0000001aff077219 */ /* 0x000fe40000011605 */
[----:B------:R-:W-:Y:S01]  /*a6e0*/  LOP3.LUT R25, RZ, R6, RZ, 0x33, !PT ;  /* 0x00000006ff197212 */ /* 0x000fe200078e33ff */
[----:B------:R-:W2:Y:S01]  /*a6f0*/  LDC R30, c[0x0][0x638] ;  /* 0x00018e00ff1e7b82 */ /* 0x000ea20000000800 */
[----:B------:R-:W-:Y:S01]  /*a700*/  SHF.L.U32 R26, R9, R26, RZ ;  /* 0x0000001a091a7219 */ /* 0x000fe200000006ff */
[----:B------:R-:W-:-:S06]  /*a710*/  IMAD.MOV.U32 R6, RZ, RZ, R19 ;  /* 0x000000ffff067224 */ /* 0x000fcc00078e0013 */
[----:B------:R-:W0:Y:S01]  /*a720*/  LDC R31, c[0x0][0x610] ;  /* 0x00018400ff1f7b82 */ /* 0x000e220000000800 */
[----:B-1--4-:R-:W-:Y:S05]  /*a730*/  @!P0 BRA `(.L_x_228) ;  /* 0x0000000000288947 */ /* 0x012fea0003800000 */
[----:B------:R-:W1:Y:S02]  /*a740*/  LDC R6, c[0x0][0x64c] ;  /* 0x00019300ff067b82 */ /* 0x000e640000000800 */
[----:B-1----:R-:W-:-:S05]  /*a750*/  IADD3 R5, P0, R19, R6, RZ ;  /* 0x0000000613057210 */ /* 0x002fca0007f1e0ff */
        /* <DEDUP_REMOVED lines=8> */
.L_x_228:
[----:B---3--:R-:W-:Y:S01]  /*a7e0*/  SHF.R.U64 R5, R6, R27, R7 ;  /* 0x0000001b06057219 */ /* 0x008fe20000001207 */
[----:B0-----:R-:W-:Y:S01]  /*a7f0*/  VIADD R7, R20, 0xffffffff ;  /* 0xffffffff14077836 */ /* 0x001fe20000000000 */
[----:B------:R-:W-:Y:S01]  /*a800*/  LOP3.LUT R28, R14, R25, RZ, 0xc0, !PT ;  /* 0x000000190e1c7212 */ /* 0x000fe200078ec0ff */
[----:B------:R-:W-:Y:S02]  /*a810*/  IMAD.MOV R18, RZ, RZ, -R18 ;  /* 0x000000ffff127224 */ /* 0x000fe400078e0a12 */
[----:B------:R-:W-:Y:S01]  /*a820*/  IMAD.MOV R6, RZ, RZ, -R5 ;  /* 0x000000ffff067224 */ /* 0x000fe200078e0a05 */
[----:B------:R-:W-:Y:S01]  /*a830*/  LOP3.LUT R16, R16, R7, RZ, 0xc0, !PT ;  /* 0x0000000710107212 */ /* 0x000fe200078ec0ff */
[----:B------:R-:W-:Y:S02]  /*a840*/  IMAD R28, R26, R5, R28 ;  /* 0x000000051a1c7224 */ /* 0x000fe400078e021c */
[----:B------:R-:W-:Y:S02]  /*a850*/  @P2 IMAD R23, R21, R18, R22 ;  /* 0x0000001215172224 */ /* 0x000fe400078e0216 */
[----:B--2---:R-:W-:-:S02]  /*a860*/  IMAD R5, R6, R30, R19 ;  /* 0x0000001e06057224 */ /* 0x004fc400078e0213 */
[----:B------:R-:W-:Y:S02]  /*a870*/  IMAD R28, R28, R31, R23 ;  /* 0x0000001f1c1c7224 */ /* 0x000fe400078e0217 */
[----:B------:R-:W-:Y:S02]  /*a880*/  IMAD R5, R5, R20, R16 ;  /* 0x0000001405057224 */ /* 0x000fe400078e0210 */
[----:B------:R-:W-:-:S03]  /*a890*/  IMAD.MOV.U32 R7, RZ, RZ, 0x1 ;  /* 0x00000001ff077424 */ /* 0x000fc600078e00ff */
[----:B------:R-:W-:Y:S02]  /*a8a0*/  SEL R6, R5, R28, !P2 ;  /* 0x0000001c05067207 */ /* 0x000fe40005000000 */
[----:B------:R-:W-:Y:S01]  /*a8b0*/  SEL R28, R28, R5, !P2 ;  /* 0x000000051c1c7207 */ /* 0x000fe20005000000 */
[----:B------:R-:W-:-:S07]  /*a8c0*/  IMAD.MOV.U32 R5, RZ, RZ, R17 ;  /* 0x000000ffff057224 */ /* 0x000fce00078e0011 */
.L_x_226:
[----:B------:R-:W-:Y:S01]  /*a8d0*/  UIADD3 UR5, UR9, UR5, URZ ;  /* 0x0000000509057290 */ /* 0x000fe2000fffe03f */
[----:B------:R-:W-:Y:S01]  /*a8e0*/  LOP3.LUT P0, RZ, R7, 0xff, RZ, 0xc0, !PT ;  /* 0x000000ff07ff7812 */ /* 0x000fe2000780c0ff */
[----:B------:R-:W-:Y:S02]  /*a8f0*/  IMAD.MOV.U32 R7, RZ, RZ, R28 ;  /* 0x000000ffff077224 */ /* 0x000fe400078e001c */
[----:B------:R-:W-:Y:S02]  /*a900*/  USHF.R.U32.HI UR6, URZ, 0x1, UR5 ;  /* 0x000000013f067899 */ /* 0x000fe40008011605 */
[----:B------:R-:W-:Y:S02]  /*a910*/  UISETP.GT.U32.AND UP1, UPT, UR5, 0x1, UPT ;  /* 0x000000010500788c */ /* 0x000fe4000bf24070 */
[----:B------:R-:W-:Y:S02]  /*a920*/  ULOP3.LUT UR6, UR6, 0x1, URZ, 0xc0, !UPT ;  /* 0x0000000106067892 */ /* 0x000fe4000f8ec03f */
[----:B------:R-:W-:-:S02]  /*a930*/  UISETP.LT.U32.AND UP1, UPT, UR9, 0x2, UP1 ;  /* 0x000000020900788c */ /* 0x000fc40008f21070 */
[----:B------:R-:W-:Y:S02]  /*a940*/  UISETP.NE.U32.AND UP0, UPT, UR6, 0x1, UPT ;  /* 0x000000010600788c */ /* 0x000fe4000bf05070 */
[----:B------:R-:W-:Y:S02]  /*a950*/  USEL UR7, URZ, 0x1, !UP1 ;  /* 0x000000013f077887 */ /* 0x000fe4000c800000 */
[----:B------:R-:W-:Y:S02]  /*a960*/  UISETP.GT.U32.AND UP0, UPT, UR9, 0x1, !UP0 ;  /* 0x000000010900788c */ /* 0x000fe4000c704070 */
[----:B------:R-:W-:Y:S02]  /*a970*/  ULOP3.LUT UR5, UR5, 0x1, URZ, 0xc0, !UPT ;  /* 0x0000000105057892 */ /* 0x000fe4000f8ec03f */
[----:B------:R-:W-:-:S04]  /*a980*/  USEL UR6, URZ, 0x1, !UP0 ;  /* 0x000000013f067887 */ /* 0x000fc8000c000000 */
[----:B------:R-:W-:Y:S01]  /*a990*/  ULOP3.LUT UR4, UR6, UR4, UR7, 0x96, !UPT ;  /* 0x0000000406047292 */ /* 0x000fe2000f8e9607 */
[----:B------:R-:W-:Y:S11]  /*a9a0*/  @P0 BRA `(.L_x_229) ;  /* 0xffffff64004c0947 */ /* 0x000ff6000383ffff */
[----:B------:R-:W-:Y:S05]  /*a9b0*/  EXIT ;  /* 0x000000000000794d */ /* 0x000fea0003800000 */
.L_x_3:
[----:B0-----:R-:W-:Y:S01]  /*a9c0*/  ULDC.64 UR4, c[0x0][0x650] ;  /* 0x0001940000047ab9 */ /* 0x001fe20000000a00 */
        /* <DEDUP_REMOVED lines=25> */
.L_x_231:
[--C-:B------:R-:W-:Y:S01]  /*ab60*/  SHF.R.U64 R16, R14, R18, R15.reuse ;  /* 0x000000120e107219 */ /* 0x100fe2000000120f */
[----:B------:R-:W0:Y:S01]  /*ab70*/  LDC R22, c[0x0][0x618] ;  /* 0x00018600ff167b82 */ /* 0x000e220000000800 */
[----:B------:R-:W-:Y:S01]  /*ab80*/  I2FP.F32.U32 R7, R8 ;  /* 0x0000000800077245 */ /* 0x000fe20000201000 */
[----:B------:R-:W-:Y:S01]  /*ab90*/  ULDC UR4, c[0x0][0x150] ;  /* 0x0000540000047ab9 */ /* 0x000fe20000000800 */
[----:B------:R-:W-:Y:S02]  /*aba0*/  SHF.R.U32.HI R6, RZ, R18, R15 ;  /* 0x00000012ff067219 */ /* 0x000fe4000001160f */
[----:B------:R-:W-:Y:S01]  /*abb0*/  IADD3 R9, P0, RZ, -R16, RZ ;  /* 0x80000010ff097210 */ /* 0x000fe20007f1e0ff */
[----:B------:R-:W-:Y:S01]  /*abc0*/  FMUL R13, R7, UR4 ;  /* 0x00000004070d7c20 */ /* 0x000fe20008400000 */
[----:B------:R-:W-:Y:S01]  /*abd0*/  ULDC UR4, c[0x0][0x154] ;  /* 0x0000550000047ab9 */ /* 0x000fe20000000800 */
[----:B------:R-:W1:Y:S02]  /*abe0*/  LDC.64 R24, c[0x0][0x640] ;  /* 0x00019000ff187b82 */ /* 0x000e640000000a00 */
[----:B------:R-:W-:-:S02]  /*abf0*/  IMAD.X R11, RZ, RZ, ~R6, P0 ;  /* 0x000000ffff0b7224 */ /* 0x000fc400000e0e06 */
[----:B------:R-:W2:Y:S01]  /*ac00*/  F2I.U32.TRUNC.NTZ R13, R13 ;  /* 0x0000000d000d7305 */ /* 0x000ea2000020f000 */
[----:B------:R-:W-:-:S03]  /*ac10*/  IMAD.WIDE.U32 R6, R9, R20, R2 ;  /* 0x0000001409067225 */ /* 0x000fc600078e0002 */
[----:B------:R-:W3:Y:S01]  /*ac20*/  LDC R15, c[0x0][0x144] ;  /* 0x00005100ff0f7b82 */ /* 0x000ee20000000800 */
[----:B------:R-:W-:-:S04]  /*ac30*/  IMAD R12, R11, R20, RZ ;  /* 0x000000140b0c7224 */ /* 0x000fc800078e02ff */
[----:B------:R-:W-:Y:S02]  /*ac40*/  IMAD R9, R9, R21, R12 ;  /* 0x0000001509097224 */ /* 0x000fe400078e020c */
[----:B------:R-:W-:Y:S01]  /*ac50*/  IMAD.MOV.U32 R12, RZ, RZ, -0x1 ;  /* 0xffffffffff0c7424 */ /* 0x000fe200078e00ff */
[----:B------:R-:W4:Y:S01]  /*ac60*/  LDC R18, c[0x0][0x608] ;  /* 0x00018200ff127b82 */ /* 0x000f220000000800 */
[----:B------:R-:W-:Y:S01]  /*ac70*/  IMAD.IADD R7, R7, 0x1, R9 ;  /* 0x0000000107077824 */ /* 0x000fe200078e0209 */
[----:B------:R-:W-:-:S04]  /*ac80*/  I2FP.F32.U32 R9, R10 ;  /* 0x0000000a00097245 */ /* 0x000fc80000201000 */
[-C--:B0-----:R-:W-:Y:S01]  /*ac90*/  SHF.R.U64 R14, R6, R22.reuse, R7 ;  /* 0x00000016060e7219 */ /* 0x081fe20000001207 */
[----:B--2---:R-:W-:Y:S01]  /*aca0*/  IMAD.MOV R6, RZ, RZ, -R13 ;  /* 0x000000ffff067224 */ /* 0x004fe200078e0a0d */
[----:B------:R-:W0:Y:S01]  /*acb0*/  LDC R11, c[0x0][0x658] ;  /* 0x00019600ff0b7b82 */ /* 0x000e220000000800 */
[----:B-1----:R-:W-:Y:S01]  /*acc0*/  ISETP.NE.U32.AND P0, PT, R24, RZ, PT ;  /* 0x000000ff1800720c */ /* 0x002fe20003f05070 */
[----:B------:R-:W-:Y:S01]  /*acd0*/  FMUL R9, R9, UR4 ;  /* 0x0000000409097c20 */ /* 0x000fe20008400000 */
[----:B------:R-:W-:Y:S02]  /*ace0*/  SHF.R.U32.HI R7, RZ, R22, R7 ;  /* 0x00000016ff077219 */ /* 0x000fe40000011607 */
[----:B------:R-:W-:-:S03]  /*acf0*/  ISETP.NE.AND.EX P0, PT, R25, RZ, PT, P0 ;  /* 0x000000ff1900720c */ /* 0x000fc60003f05300 */
[----:B------:R-:W1:Y:S01]  /*ad00*/  LDC R21, c[0x0][0x148] ;  /* 0x00005200ff157b82 */ /* 0x000e620000000800 */
[----:B---3--:R-:W-:Y:S02]  /*ad10*/  IMAD R22, R15, R6, R8 ;  /* 0x000000060f167224 */ /* 0x008fe400078e0208 */
[----:B------:R-:W-:-:S05]  /*ad20*/  IMAD.MOV.U32 R8, RZ, RZ, 0x1 ;  /* 0x00000001ff087424 */ /* 0x000fca00078e00ff */
[----:B------:R-:W2:Y:S01]  /*ad30*/  LDC R20, c[0x0][0x600] ;  /* 0x00018000ff147b82 */ /* 0x000ea20000000800 */
[-CC-:B----4-:R-:W-:Y:S02]  /*ad40*/  SHF.R.U64 R17, R14, R18.reuse, R7.reuse ;  /* 0x000000120e117219 */ /* 0x190fe40000001207 */
[----:B------:R-:W-:Y:S02]  /*ad50*/  SHF.R.U32.HI R6, RZ, R18, R7 ;  /* 0x00000012ff067219 */ /* 0x000fe40000011607 */
[----:B------:R3:W4:Y:S03]  /*ad60*/  F2I.U32.TRUNC.NTZ R18, R9 ;  /* 0x0000000900127305 */ /* 0x000726000020f000 */
[----:B------:R-:W1:Y:S01]  /*ad70*/  LDC R23, c[0x0][0x648] ;  /* 0x00019200ff177b82 */ /* 0x000e620000000800 */
[-C--:B0-----:R-:W-:Y:S02]  /*ad80*/  SHF.R.U64 R19, R17, R11.reuse, R6 ;  /* 0x0000000b11137219 */ /* 0x081fe40000001206 */
[----:B------:R-:W-:-:S02]  /*ad90*/  SHF.L.U32 R12, R12, R11, RZ ;  /* 0x0000000b0c0c7219 */ /* 0x000fc400000006ff */
[-C--:B------:R-:W-:Y:S01]  /*ada0*/  SHF.R.U32.HI R7, RZ, R11.reuse, R6 ;  /* 0x0000000bff077219 */ /* 0x080fe20000011606 */
[----:B------:R-:W-:Y:S01]  /*adb0*/  IMAD.MOV.U32 R6, RZ, RZ, R19 ;  /* 0x000000ffff067224 */ /* 0x000fe200078e0013 */
[----:B------:R-:W-:Y:S01]  /*adc0*/  SHF.L.U32 R27, R8, R11, RZ ;  /* 0x0000000b081b7219 */ /* 0x000fe200000006ff */
[----:B------:R-:W0:Y:S01]  /*add0*/  LDC R26, c[0x0][0x638] ;  /* 0x00018e00ff1a7b82 */ /* 0x000e220000000800 */
[----:B------:R-:W-:-:S07]  /*ade0*/  LOP3.LUT R28, RZ, R12, RZ, 0x33, !PT ;  /* 0x0000000cff1c7212 */ /* 0x000fce00078e33ff */
[----:B------:R-:W0:Y:S01]  /*adf0*/  LDC R29, c[0x0][0x610] ;  /* 0x00018400ff1d7b82 */ /* 0x000e220000000800 */
[----:B---34-:R-:W-:Y:S05]  /*ae00*/  @!P0 BRA `(.L_x_232) ;  /* 0x0000000000288947 */ /* 0x018fea0003800000 */
        /* <DEDUP_REMOVED lines=10> */
.L_x_232:
[----:B-1----:R-:W-:Y:S01]  /*aeb0*/  SHF.R.U64 R7, R6, R23, R7 ;  /* 0x0000001706077219 */ /* 0x002fe20000001207 */
[----:B--2---:R-:W-:Y:S01]  /*aec0*/  VIADD R9, R20, 0xffffffff ;  /* 0xffffffff14097836 */ /* 0x004fe20000000000 */
[----:B------:R-:W-:Y:S01]  /*aed0*/  LOP3.LUT R6, R17, R28, RZ, 0xc0, !PT ;  /* 0x0000001c11067212 */ /* 0x000fe200078ec0ff */
[----:B------:R-:W-:Y:S02]  /*aee0*/  IMAD.MOV R18, RZ, RZ, -R18 ;  /* 0x000000ffff127224 */ /* 0x000fe400078e0a12 */
[----:B------:R-:W-:Y:S02]  /*aef0*/  IMAD.MOV R8, RZ, RZ, -R7 ;  /* 0x000000ffff087224 */ /* 0x000fe400078e0a07 */
[----:B------:R-:W-:Y:S01]  /*af00*/  IMAD R11, R27, R7, R6 ;  /* 0x000000071b0b7224 */ /* 0x000fe200078e0206 */
[----:B------:R-:W-:Y:S01]  /*af10*/  LOP3.LUT R7, R14, R9, RZ, 0xc0, !PT ;  /* 0x000000090e077212 */ /* 0x000fe200078ec0ff */
[----:B------:R-:W-:Y:S02]  /*af20*/  @P2 IMAD R22, R21, R18, R10 ;  /* 0x0000001215162224 */ /* 0x000fe400078e020a */
[----:B0-----:R-:W-:-:S02]  /*af30*/  IMAD R6, R8, R26, R19 ;  /* 0x0000001a08067224 */ /* 0x001fc400078e0213 */
[----:B------:R-:W-:Y:S02]  /*af40*/  IMAD R11, R11, R29, R22 ;  /* 0x0000001d0b0b7224 */ /* 0x000fe400078e0216 */
[----:B------:R-:W-:Y:S02]  /*af50*/  IMAD R6, R6, R20, R7 ;  /* 0x0000001406067224 */ /* 0x000fe400078e0207 */
[----:B------:R-:W-:-:S03]  /*af60*/  IMAD.MOV.U32 R8, RZ, RZ, 0x1 ;  /* 0x00000001ff087424 */ /* 0x000fc600078e00ff */
[----:B------:R-:W-:Y:S02]  /*af70*/  SEL R15, R6, R11, !P2 ;  /* 0x0000000b060f7207 */ /* 0x000fe40005000000 */
[----:B------:R-:W-:Y:S01]  /*af80*/  SEL R11, R11, R6, !P2 ;  /* 0x000000060b0b7207 */ /* 0x000fe20005000000 */
[----:B------:R-:W-:Y:S01]  /*af90*/  IMAD.MOV.U32 R6, RZ, RZ, R16 ;  /* 0x000000ffff067224 */ /* 0x000fe200078e0010 */
[----:B------:R-:W-:-:S07]  /*afa0*/  PRMT R7, R8, 0x7610, R7 ;  /* 0x0000761008077816 */ /* 0x000fce0000000007 */
.L_x_230:
[----:B------:R-:W-:-:S08]  /*afb0*/  NOP ;  /* 0x0000000000007918 */ /* 0x000fd00000000000 */
[----:B------:R-:W0:-:S00]  /*afc0*/  USETMAXREG.DEALLOC.CTAPOOL 0x28 ;  /* 0x00000028000079c8 */ /* 0x000e0000080e0500 */
[----:B0-----:R-:W-:-:S13]  /*afd0*/  ISETP.NE.AND P0, PT, R5, RZ, PT ;  /* 0x000000ff0500720c */ /* 0x001fda0003f05270 */
[----:B------:R-:W-:Y:S05]  /*afe0*/  @P0 EXIT ;  /* 0x000000000000094d */ /* 0x000fea0003800000 */
[----:B------:R-:W-:Y:S01]  /*aff0*/  LOP3.LUT P0, RZ, R7, 0xff, RZ, 0xc0, !PT ;  /* 0x000000ff07ff7812 */ /* 0x000fe2000780c0ff */
[----:B------:R-:W-:Y:S02]  /*b000*/  IMAD.MOV.U32 R12, RZ, RZ, 0x1 ;  /* 0x00000001ff0c7424 */ /* 0x000fe400078e00ff */
[----:B------:R-:W-:-:S10]  /*b010*/  IMAD.MOV.U32 R5, RZ, RZ, RZ ;  /* 0x000000ffff057224 */ /* 0x000fd400078e00ff */
[----:B------:R-:W-:Y:S05]  /*b020*/  @!P0 BRA `(.L_x_233) ;  /* 0x0000000c00648947 */ /* 0x000fea0003800000 */
[----:B------:R-:W0:Y:S01]  /*b030*/  LDC R5, c[0x0][0x28c] ;  /* 0x0000a300ff057b82 */ /* 0x000e220000000800 */
[----:B------:R-:W-:Y:S01]  /*b040*/  ULDC UR5, c[0x0][0x658] ;  /* 0x0001960000057ab9 */ /* 0x000fe20000000800 */
[----:B------:R-:W-:Y:S01]  /*b050*/  UMOV UR7, 0xffffffff ;  /* 0xffffffff00077882 */ /* 0x000fe20000000000 */
[----:B------:R-:W-:Y:S01]  /*b060*/  ULDC UR6, c[0x0][0xc] ;  /* 0x0000030000067ab9 */ /* 0x000fe20000000800 */
[----:B------:R-:W-:Y:S01]  /*b070*/  USHF.L.U32 UR9, UR7, UR5, URZ ;  /* 0x0000000507097299 */ /* 0x000fe2000800063f */
[C---:B------:R-:W-:Y:S01]  /*b080*/  LOP3.LUT P4, RZ, R0.reuse, 0x7f, RZ, 0xc0, !PT ;  /* 0x0000007f00ff7812 */ /* 0x040fe2000788c0ff */
[----:B------:R-:W-:Y:S01]  /*b090*/  UMOV UR8, 0x1 ;  /* 0x0000000100087882 */ /* 0x000fe20000000000 */
[----:B------:R-:W-:Y:S01]  /*b0a0*/  ULDC UR7, c[0x0][0x10] ;  /* 0x0000040000077ab9 */ /* 0x000fe20000000800 */
[----:B------:R-:W-:Y:S01]  /*b0b0*/  LOP3.LUT P0, RZ, R0, 0x1f, RZ, 0xc0, !PT ;  /* 0x0000001f00ff7812 */ /* 0x000fe2000780c0ff */
[----:B------:R-:W-:Y:S01]  /*b0c0*/  UIMAD.WIDE.U32 UR6, UR6, UR7, URZ ;  /* 0x00000007060672a5 */ /* 0x000fe2000f8e003f */
[----:B------:R-:W-:Y:S01]  /*b0d0*/  BSSY B0, `(.L_x_233) ;  /* 0x00000ce000007945 */ /* 0x000fe20003800000 */
[----:B------:R-:W-:Y:S01]  /*b0e0*/  USHF.L.U32 UR5, UR8, UR5, URZ ;  /* 0x0000000508057299 */ /* 0x000fe2000800063f */
[----:B------:R-:W-:Y:S01]  /*b0f0*/  IMAD.MOV.U32 R14, RZ, RZ, 0x1 ;  /* 0x00000001ff0e7424 */ /* 0x000fe200078e00ff */
[----:B------:R-:W-:Y:S01]  /*b100*/  LOP3.LUT R17, R4, 0x2, RZ, 0xfc, !PT ;  /* 0x0000000204117812 */ /* 0x000fe200078efcff */
[----:B------:R-:W-:Y:S01]  /*b110*/  ULDC UR8, c[0x0][0x14] ;  /* 0x0000050000087ab9 */ /* 0x000fe20000000800 */
[----:B------:R-:W-:Y:S01]  /*b120*/  PLOP3.LUT P0, PT, P0, P4, PT, 0x8a, 0x0 ;  /* 0x000000000000781c */ /* 0x000fe20000709172 */
[----:B------:R-:W-:Y:S01]  /*b130*/  UIMAD.WIDE.U32 UR30, UR6, UR8, URZ ;  /* 0x00000008061e72a5 */ /* 0x000fe2000f8e003f */
[----:B------:R-:W-:Y:S01]  /*b140*/  IMAD.MOV.U32 R12, RZ, RZ, 0x1 ;  /* 0x00000001ff0c7424 */ /* 0x000fe200078e00ff */
[----:B------:R-:W-:Y:S01]  /*b150*/  UIMAD UR7, UR7, UR8, URZ ;  /* 0x00000008070772a4 */ /* 0x000fe2000f8e023f */
[----:B------:R-:W-:Y:S01]  /*b160*/  ULDC UR4, c[0x0][0x600] ;  /* 0x0001800000047ab9 */ /* 0x000fe20000000800 */
[----:B------:R-:W-:-:S02]  /*b170*/  ULOP3.LUT UR6, URZ, UR9, URZ, 0x33, !UPT ;  /* 0x000000093f067292 */ /* 0x000fc4000f8e333f */
[----:B------:R-:W-:Y:S01]  /*b180*/  UIADD3 UR4, UR4, -0x1, URZ ;  /* 0xffffffff04047890 */ /* 0x000fe2000fffe03f */
[----:B0-----:R-:W-:Y:S01]  /*b190*/  VIADD R5, R5, 0xff ;  /* 0x000000ff05057836 */ /* 0x001fe20000000000 */
[----:B------:R-:W-:Y:S01]  /*b1a0*/  UIADD3 UR7, UR31, UR7, URZ ;  /* 0x000000071f077290 */ /* 0x000fe2000fffe03f */
[----:B------:R-:W-:-:S03]  /*b1b0*/  ULDC.64 UR38, c[0x0][0x198] ;  /* 0x0000660000267ab9 */ /* 0x000fc60000000a00 */
[----:B------:R-:W-:-:S04]  /*b1c0*/  SHF.R.S32.HI R8, RZ, 0x1f, R5 ;  /* 0x0000001fff087819 */ /* 0x000fc80000011405 */
[----:B------:R-:W-:Y:S01]  /*b1d0*/  LEA.HI R8, R8, R5, RZ, 0x8 ;  /* 0x0000000508087211 */ /* 0x000fe200078f40ff */
[----:B------:R-:W-:-:S03]  /*b1e0*/  IMAD.MOV.U32 R5, RZ, RZ, RZ ;  /* 0x000000ffff057224 */ /* 0x000fc600078e00ff */
[----:B------:R-:W-:-:S05]  /*b1f0*/  SHF.R.S32.HI R16, RZ, 0x8, R8 ;  /* 0x00000008ff107819 */ /* 0x000fca0000011408 */
[----:B------:R-:W-:-:S07]  /*b200*/  VIADD R13, R16, 0x1 ;  /* 0x00000001100d7836 */ /* 0x000fce0000000000 */
.L_x_245:
[----:B------:R-:W-:-:S03]  /*b210*/  UMOV UR8, 0xffffffff ;  /* 0xffffffff00087882 */ /* 0x000fc60000000000 */
[----:B------:R-:W-:Y:S05]  /*b220*/  BRA.DIV UR8, `(.L_x_234) ;  /* 0x0000000e088c7947 */ /* 0x000fea000b800000 */
[----:B------:R-:W-:-:S13]  /*b230*/  ELECT P1, URZ, PT ;  /* 0x00000000003f782f */ /* 0x000fda0003820000 */
.L_x_254:
[----:B------:R-:W0:Y:S01]  /*b240*/  LDC R0, c[0x0][0x28c] ;  /* 0x0000a300ff007b82 */ /* 0x000e220000000800 */
[----:B------:R-:W-:Y:S01]  /*b250*/  BSSY B1, `(.L_x_235) ;  /* 0x0000043000017945 */ /* 0x000fe20003800000 */
[----:B0-----:R-:W-:-:S13]  /*b260*/  ISETP.LT.OR P1, PT, R0, 0x1, !P1 ;  /* 0x000000010000780c */ /* 0x001fda0004f21670 */
[----:B------:R-:W-:Y:S05]  /*b270*/  @P1 BRA `(.L_x_236) ;  /* 0x0000000400001947 */ /* 0x000fea0003800000 */
[----:B------:R-:W-:Y:S02]  /*b280*/  IMAD.SHL.U32 R11, R11, 0x80, RZ ;  /* 0x000000800b0b7824 */ /* 0x000fe400078e00ff */
[----:B------:R-:W-:Y:S02]  /*b290*/  IMAD R15, R15, 0xc0, RZ ;  /* 0x000000c00f0f7824 */ /* 0x000fe400078e02ff */
[----:B------:R-:W-:Y:S02]  /*b2a0*/  IMAD.MOV.U32 R20, RZ, RZ, RZ ;  /* 0x000000ffff147224 */ /* 0x000fe400078e00ff */
[----:B------:R-:W-:Y:S02]  /*b2b0*/  IMAD.MOV.U32 R0, RZ, RZ, R13 ;  /* 0x000000ffff007224 */ /* 0x000fe400078e000d */
[----:B------:R-:W-:Y:S02]  /*b2c0*/  IMAD.MOV.U32 R7, RZ, RZ, R12 ;  /* 0x000000ffff077224 */ /* 0x000fe400078e000c */
[----:B------:R-:W-:-:S07]  /*b2d0*/  IMAD.MOV.U32 R8, RZ, RZ, R5 ;  /* 0x000000ffff087224 */ /* 0x000fce00078e0005 */
.L_x_240:
[----:B------:R-:W0:Y:S01]  /*b2e0*/  S2R R10, SR_CgaCtaId ;  /* 0x00000000000a7919 */ /* 0x000e220000008800 */
[----:B------:R-:W-:-:S04]  /*b2f0*/  MOV R9, 0x400 ;  /* 0x0000040000097802 */ /* 0x000fc80000000f00 */
[----:B0-----:R-:W-:Y:S02]  /*b300*/  LEA R19, R10, R9, 0x18 ;  /* 0x000000090a137211 */ /* 0x001fe400078ec0ff */
[----:B------:R-:W-:Y:S01]  /*b310*/  SHF.L.U32 R9, R7, 0x1f, RZ ;  /* 0x0000001f07097819 */ /* 0x000fe200000006ff */
[----:B------:R-:W0:Y:S02]  /*b320*/  @!P4 LDC R10, c[0x0][0x500] ;  /* 0x00014000ff0acb82 */ /* 0x000e240000000800 */
[----:B------:R-:W-:-:S04]  /*b330*/  IMAD R18, R8, 0x8, R19 ;  /* 0x0000000808127824 */ /* 0x000fc800078e0213 */
[----:B------:R-:W1:Y:S02]  /*b340*/  SYNCS.PHASECHK.TRANS64.TRYWAIT P1, [R18+URZ+0x10], R9 ;  /* 0x00001009120075a7 */ /* 0x000e64000802017f */
[----:B-1----:R-:W-:Y:S05]  /*b350*/  @!P1 BRA `(.L_x_237) ;  /* 0x0000000c00609947 */ /* 0x002fea0003800000 */
.L_x_255:
[----:B-1----:R-:W-:Y:S01]  /*b360*/  PRMT R9, R17, 0x9910, RZ ;  /* 0x0000991011097816 */ /* 0x002fe200000000ff */
[----:B0-----:R0:W-:Y:S03]  /*b370*/  @!P4 SYNCS.ARRIVE.TRANS64 RZ, [R18+URZ], R10 ;  /* 0x0000000a12ffc9a7 */ /* 0x0011e6000800003f */
[----:B------:R-:W-:-:S13]  /*b380*/  ISETP.NE.AND P1, PT, R9, 0x2, PT ;  /* 0x000000020900780c */ /* 0x000fda0003f25270 */
[----:B0-----:R-:W-:Y:S05]  /*b390*/  @P1 BRA `(.L_x_238) ;  /* 0x0000000000041947 */ /* 0x001fea0003800000 */
[----:B------:R-:W-:Y:S01]  /*b3a0*/  BPT.TRAP 0x1 ;  /* 0x000000040000795c */ /* 0x000fe20000300000 */
.L_x_238:
[----:B------:R-:W-:Y:S05]  /*b3b0*/  @P0 BRA `(.L_x_239) ;  /* 0x0000000000040947 */ /* 0x000fea0003800000 */
[----:B------:R-:W-:Y:S01]  /*b3c0*/  BPT.TRAP 0x1 ;  /* 0x000000040000795c */ /* 0x000fe20000300000 */
.L_x_239:
[--C-:B------:R-:W-:Y:S01]  /*b3d0*/  IMAD R9, R8, 0x8000, R19.reuse ;  /* 0x0000800008097824 */ /* 0x100fe200078e0213 */
[----:B------:R-:W-:Y:S01]  /*b3e0*/  R2UR UR34, R20 ;  /* 0x00000000142272ca */ /* 0x000fe200000e0000 */
[----:B------:R-:W-:Y:S01]  /*b3f0*/  IMAD R19, R8, 0xc000, R19 ;  /* 0x0000c00008137824 */ /* 0x000fe200078e0213 */
[----:B------:R-:W-:Y:S01]  /*b400*/  R2UR UR33, R18 ;  /* 0x00000000122172ca */ /* 0x000fe200000e0000 */
[----:B------:R-:W-:Y:S01]  /*b410*/  VIADD R0, R0, 0xffffffff ;  /* 0xffffffff00007836 */ /* 0x000fe20000000000 */
[----:B------:R-:W-:Y:S01]  /*b420*/  R2UR UR24, R9 ;  /* 0x00000000091872ca */ /* 0x000fe200000e0000 */
[----:B------:R-:W-:Y:S01]  /*b430*/  UIADD3 UR14, UP0, UR38, 0xf0, URZ ;  /* 0x000000f0260e7890 */ /* 0x000fe2000ff1e03f */
[----:B------:R-:W-:Y:S01]  /*b440*/  R2UR UR8, R19 ;  /* 0x00000000130872ca */ /* 0x000fe200000e0000 */
[----:B------:R-:W-:Y:S01]  /*b450*/  UIADD3 UR40, UP1, UR38, 0x1f0, URZ ;  /* 0x000001f026287890 */ /* 0x000fe2000ff3e03f */
[----:B------:R-:W-:Y:S01]  /*b460*/  R2UR UR36, R6 ;  /* 0x00000000062472ca */ /* 0x000fe200000e0000 */
[----:B------:R-:W-:Y:S01]  /*b470*/  UIADD3.X UR15, URZ, UR39, URZ, UP0, !UPT ;  /* 0x000000273f0f7290 */ /* 0x000fe200087fe43f */
[----:B------:R-:W-:Y:S01]  /*b480*/  R2UR UR35, R11 ;  /* 0x000000000b2372ca */ /* 0x000fe200000e0000 */
[----:B------:R-:W-:Y:S01]  /*b490*/  UIADD3.X UR41, URZ, UR39, URZ, UP1, !UPT ;  /* 0x000000273f297290 */ /* 0x000fe20008ffe43f */
[----:B------:R-:W-:Y:S01]  /*b4a0*/  R2UR UR19, R15 ;  /* 0x000000000f1372ca */ /* 0x000fe200000e0000 */
[----:B------:R-:W-:Y:S01]  /*b4b0*/  UIADD3 UR26, UR34, 0x80, URZ ;  /* 0x00000080221a7890 */ /* 0x000fe2000fffe03f */
[----:B------:R-:W-:Y:S01]  /*b4c0*/  ISETP.GT.AND P3, PT, R0, 0x1, PT ;  /* 0x000000010000780c */ /* 0x000fe20003f64270 */
[----:B------:R-:W-:Y:S01]  /*b4d0*/  VIADD R8, R8, 0x1 ;  /* 0x0000000108087836 */ /* 0x000fe20000000000 */
[----:B------:R-:W-:Y:S01]  /*b4e0*/  UMOV UR22, 0x0 ;  /* 0x0000000000167882 */ /* 0x000fe20000000000 */
[----:B------:R-:W-:Y:S01]  /*b4f0*/  UIADD3 UR32, UR24, 0x100, URZ ;  /* 0x0000010018207890 */ /* 0x000fe2000fffe03f */
[----:B------:R-:W-:Y:S01]  /*b500*/  VIADD R20, R20, 0x100 ;  /* 0x0000010014147836 */ /* 0x000fe20000000000 */
[----:B------:R-:W-:Y:S01]  /*b510*/  UIADD3 UR24, UR24, 0x4100, URZ ;  /* 0x0000410018187890 */ /* 0x000fe2000fffe03f */
[----:B------:R-:W-:Y:S01]  /*b520*/  ISETP.NE.AND P1, PT, R8, 0x2, PT ;  /* 0x000000020800780c */ /* 0x000fe20003f25270 */
[----:B------:R-:W-:-:S02]  /*b530*/  UIADD3 UR16, UR8, 0x10100, URZ ;  /* 0x0001010008107890 */ /* 0x000fc4000fffe03f */
[----:B------:R-:W-:Y:S01]  /*b540*/  UIADD3 UR8, UR8, 0x16100, URZ ;  /* 0x0001610008087890 */ /* 0x000fe2000fffe03f */
[----:B------:R-:W-:Y:S01]  /*b550*/  SEL R10, RZ, 0x1, P1 ;  /* 0x00000001ff0a7807 */ /* 0x000fe20000800000 */
[----:B------:R-:W-:Y:S01]  /*b560*/  UMOV UR23, 0x10000000 ;  /* 0x1000000000177882 */ /* 0x000fe20000000000 */
[----:B------:R-:W-:Y:S01]  /*b570*/  UMOV UR25, UR33 ;  /* 0x0000002100197c82 */ /* 0x000fe20008000000 */
[----:B------:R-:W-:Y:S01]  /*b580*/  UMOV UR28, UR36 ;  /* 0x00000024001c7c82 */ /* 0x000fe20008000000 */
[----:B------:R-:W-:Y:S01]  /*b590*/  UMOV UR27, UR35 ;  /* 0x00000023001b7c82 */ /* 0x000fe20008000000 */
[----:B------:R-:W-:Y:S01]  /*b5a0*/  UMOV UR17, UR33 ;  /* 0x0000002100117c82 */ /* 0x000fe20008000000 */
[----:B------:R-:W-:Y:S01]  /*b5b0*/  UMOV UR18, UR34 ;  /* 0x0000002200127c82 */ /* 0x000fe20008000000 */
[----:B------:R-:W-:Y:S01]  /*b5c0*/  UMOV UR20, UR36 ;  /* 0x0000002400147c82 */ /* 0x000fe20008000000 */
[----:B------:R0:W-:Y:S01]  /*b5d0*/  UTMALDG.3D [UR32], [UR14], desc[UR22] ;  /* 0x000016200e0075b4 */ /* 0x0001e20008011000 */
[----:B------:R-:W-:Y:S01]  /*b5e0*/  UMOV UR9, UR33 ;  /* 0x0000002100097c82 */ /* 0x000fe20008000000 */
[----:B------:R-:W-:Y:S01]  /*b5f0*/  UMOV UR11, UR19 ;  /* 0x00000013000b7c82 */ /* 0x000fe20008000000 */
[----:B------:R-:W-:Y:S01]  /*b600*/  UMOV UR12, UR36 ;  /* 0x00000024000c7c82 */ /* 0x000fe20008000000 */
[----:B------:R-:W-:Y:S01]  /*b610*/  UMOV UR10, UR26 ;  /* 0x0000001a000a7c82 */ /* 0x000fe20008000000 */
[----:B------:R-:W-:-:S02]  /*b620*/  LOP3.LUT R7, R7, R10, RZ, 0x3c, !PT ;  /* 0x0000000a07077212 */ /* 0x000fc400078e3cff */
[----:B------:R-:W-:Y:S01]  /*b630*/  SEL R8, R8, RZ, P1 ;  /* 0x000000ff08087207 */ /* 0x000fe20000800000 */
[----:B------:R0:W-:Y:S01]  /*b640*/  UTMALDG.3D [UR24], [UR14], desc[UR22] ;  /* 0x000016180e0075b4 */ /* 0x0001e20008011000 */
[----:B------:R0:W-:Y:S01]  /*b650*/  UTMALDG.3D [UR16], [UR40], desc[UR22] ;  /* 0x00001610280075b4 */ /* 0x0001e20008011000 */
[----:B------:R0:W-:Y:S02]  /*b660*/  UTMALDG.3D [UR8], [UR40], desc[UR22] ;  /* 0x00001608280075b4 */ /* 0x0001e40008011000 */
[----:B0-----:R-:W-:Y:S05]  /*b670*/  @P3 BRA `(.L_x_240) ;  /* 0xfffffffc00183947 */ /* 0x001fea000383ffff */
.L_x_236:
[----:B------:R-:W-:Y:S05]  /*b680*/  BSYNC B1 ;  /* 0x0000000000017941 */ /* 0x000fea0003800000 */
.L_x_235:
[----:B------:R-:W-:Y:S01]  /*b690*/  LOP3.LUT P3, RZ, R14, 0xff, RZ, 0xc0, !PT ;  /* 0x000000ff0eff7812 */ /* 0x000fe2000786c0ff */
[----:B------:R-:W-:Y:S01]  /*b6a0*/  IMAD.IADD R5, R16, 0x1, R5 ;  /* 0x0000000110057824 */ /* 0x000fe200078e0205 */
[----:B------:R-:W-:Y:S01]  /*b6b0*/  IADD3 R2, P5, R2, UR30, RZ ;  /* 0x0000001e02027c10 */ /* 0x000fe2000ffbe0ff */
[----:B------:R-:W-:Y:S01]  /*b6c0*/  ULDC.64 UR8, c[0x0][0x650] ;  /* 0x0001940000087ab9 */ /* 0x000fe20000000a00 */
[----:B------:R-:W-:Y:S01]  /*b6d0*/  BSSY B1, `(.L_x_241) ;  /* 0x000006b000017945 */ /* 0x000fe20003800000 */
[----:B------:R-:W-:Y:S01]  /*b6e0*/  IMAD.MOV.U32 R11, RZ, RZ, -0x1 ;  /* 0xffffffffff0b7424 */ /* 0x000fe200078e00ff */
[----:B------:R-:W-:Y:S01]  /*b6f0*/  ISETP.GT.U32.AND P1, PT, R5, 0x1, PT ;  /* 0x000000010500780c */ /* 0x000fe20003f24070 */
[----:B------:R-:W-:Y:S01]  /*b700*/  IMAD.MOV.U32 R15, RZ, RZ, -0x1 ;  /* 0xffffffffff0f7424 */ /* 0x000fe200078e00ff */
[----:B------:R-:W-:Y:S02]  /*b710*/  SHF.R.U32.HI R0, RZ, 0x1, R5 ;  /* 0x00000001ff007819 */ /* 0x000fe40000011605 */
[----:B------:R-:W-:-:S02]  /*b720*/  ISETP.LT.U32.AND P1, PT, R16, 0x2, P1 ;  /* 0x000000021000780c */ /* 0x000fc40000f21070 */
[----:B------:R-:W-:Y:S01]  /*b730*/  IADD3.X R3, R3, UR7, RZ, P5, !PT ;  /* 0x0000000703037c10 */ /* 0x000fe2000affe4ff */
[----:B------:R-:W0:Y:S01]  /*b740*/  @P3 S2R R7, SR_CgaCtaId ;  /* 0x0000000000073919 */ /* 0x000e220000008800 */
[----:B------:R-:W-:Y:S02]  /*b750*/  @P3 MOV R6, 0x400 ;  /* 0x0000040000063802 */ /* 0x000fe40000000f00 */
[----:B------:R-:W-:Y:S02]  /*b760*/  ISETP.GE.U32.AND P5, PT, R2, UR8, PT ;  /* 0x0000000802007c0c */ /* 0x000fe4000bfa6070 */
[----:B------:R-:W-:Y:S02]  /*b770*/  LOP3.LUT R0, R0, 0x1, RZ, 0xc0, !PT ;  /* 0x0000000100007812 */ /* 0x000fe400078ec0ff */
[----:B------:R-:W-:Y:S02]  /*b780*/  LOP3.LUT R5, R5, 0x1, RZ, 0xc0, !PT ;  /* 0x0000000105057812 */ /* 0x000fe400078ec0ff */
[----:B------:R-:W-:-:S02]  /*b790*/  PRMT R14, RZ, 0x7610, R14 ;  /* 0x00007610ff0e7816 */ /* 0x000fc4000000000e */
[----:B0-----:R-:W-:Y:S02]  /*b7a0*/  @P3 LEA R6, R7, R6, 0x18 ;  /* 0x0000000607063211 */ /* 0x001fe400078ec0ff */
[----:B------:R-:W-:Y:S02]  /*b7b0*/  SEL R7, RZ, 0x1, !P1 ;  /* 0x00000001ff077807 */ /* 0x000fe40004800000 */
[----:B------:R-:W-:Y:S01]  /*b7c0*/  ISETP.GE.U32.AND.EX P1, PT, R3, UR9, PT, P5 ;  /* 0x0000000903007c0c */ /* 0x000fe2000bf26150 */
[----:B------:R0:W-:Y:S01]  /*b7d0*/  @P3 SYNCS.ARRIVE.TRANS64.A1T0 RZ, [R6+URZ+0x38], RZ ;  /* 0x000038ff06ff39a7 */ /* 0x0001e2000810003f */
[----:B------:R-:W-:-:S04]  /*b7e0*/  ISETP.NE.U32.AND P3, PT, R0, 0x1, PT ;  /* 0x000000010000780c */ /* 0x000fc80003f65070 */
[----:B------:R-:W-:Y:S01]  /*b7f0*/  ISETP.GT.U32.AND P3, PT, R16, 0x1, !P3 ;  /* 0x000000011000780c */ /* 0x000fe20005f64070 */
[----:B0-----:R-:W-:-:S03]  /*b800*/  IMAD.MOV.U32 R6, RZ, RZ, -0x1 ;  /* 0xffffffffff067424 */ /* 0x001fc600078e00ff */
[----:B------:R-:W-:-:S04]  /*b810*/  SEL R0, RZ, 0x1, !P3 ;  /* 0x00000001ff007807 */ /* 0x000fc80005800000 */
[----:B------:R-:W-:Y:S02]  /*b820*/  LOP3.LUT R12, R0, R12, R7, 0x96, !PT ;  /* 0x0000000c000c7212 */ /* 0x000fe400078e9607 */
[----:B------:R-:W-:Y:S01]  /*b830*/  PRMT R0, RZ, 0x7610, R0 ;  /* 0x00007610ff007816 */ /* 0x000fe20000000000 */
[----:B------:R-:W-:Y:S06]  /*b840*/  @P1 BRA `(.L_x_242) ;  /* 0x00000004004c1947 */ /* 0x000fec0003800000 */
[----:B------:R-:W-:Y:S01]  /*b850*/  ULDC.64 UR8, c[0x0][0x628] ;  /* 0x00018a0000087ab9 */ /* 0x000fe20000000a00 */
[----:B------:R-:W0:Y:S01]  /*b860*/  S2R R15, SR_CTAID.X ;  /* 0x00000000000f7919 */ /* 0x000e220000002500 */
[----:B------:R-:W-:Y:S01]  /*b870*/  ISETP.NE.U32.AND P1, PT, RZ, UR8, PT ;  /* 0x00000008ff007c0c */ /* 0x000fe2000bf25070 */
[----:B------:R-:W-:Y:S01]  /*b880*/  ULDC UR11, c[0x0][0x630] ;  /* 0x00018c00000b7ab9 */ /* 0x000fe20000000800 */
[----:B------:R-:W-:Y:S01]  /*b890*/  IMAD.MOV.U32 R6, RZ, RZ, R2 ;  /* 0x000000ffff067224 */ /* 0x000fe200078e0002 */
[----:B------:R-:W1:Y:S01]  /*b8a0*/  S2R R0, SR_CTAID.Y ;  /* 0x0000000000007919 */ /* 0x000e620000002600 */
[----:B------:R-:W-:Y:S01]  /*b8b0*/  ISETP.NE.AND.EX P1, PT, RZ, UR9, PT, P1 ;  /* 0x00000009ff007c0c */ /* 0x000fe2000bf25310 */
[----:B------:R-:W-:-:S12]  /*b8c0*/  IMAD.MOV.U32 R7, RZ, RZ, R3 ;  /* 0x000000ffff077224 */ /* 0x000fd800078e0003 */
[----:B------:R-:W-:Y:S05]  /*b8d0*/  @!P1 BRA `(.L_x_243) ;  /* 0x0000000000289947 */ /* 0x000fea0003800000 */
[----:B------:R-:W-:Y:S02]  /*b8e0*/  ULDC UR10, c[0x0][0x634] ;  /* 0x00018d00000a7ab9 */ /* 0x000fe40000000800 */
[----:B------:R-:W-:-:S05]  /*b8f0*/  IADD3 R11, P1, R2, UR10, RZ ;  /* 0x0000000a020b7c10 */ /* 0x000fca000ff3e0ff */
[----:B------:R-:W-:-:S04]  /*b900*/  IMAD.X R19, RZ, RZ, R3, P1 ;  /* 0x000000ffff137224 */ /* 0x000fc800008e0603 */
[----:B------:R-:W-:-:S04]  /*b910*/  IMAD.WIDE.U32 R8, R19, UR8, RZ ;  /* 0x0000000813087c25 */ /* 0x000fc8000f8e00ff */
[----:B------:R-:W-:-:S04]  /*b920*/  IMAD.WIDE.U32 R8, P1, R11, UR9, R8 ;  /* 0x000000090b087c25 */ /* 0x000fc8000f820008 */
[----:B------:R-:W-:-:S04]  /*b930*/  IMAD.WIDE.U32 R10, R11, UR8, RZ ;  /* 0x000000080b0a7c25 */ /* 0x000fc8000f8e00ff */
[----:B------:R-:W-:Y:S01]  /*b940*/  IMAD.X R7, RZ, RZ, RZ, P1 ;  /* 0x000000ffff077224 */ /* 0x000fe200008e06ff */
[----:B------:R-:W-:Y:S01]  /*b950*/  IADD3 RZ, P1, R11, R8, RZ ;  /* 0x000000080bff7210 */ /* 0x000fe20007f3e0ff */
[----:B------:R-:W-:-:S04]  /*b960*/  IMAD.MOV.U32 R6, RZ, RZ, R9 ;  /* 0x000000ffff067224 */ /* 0x000fc800078e0009 */
[----:B------:R-:W-:-:S08]  /*b970*/  IMAD.WIDE.U32.X R6, R19, UR9, R6, P1 ;  /* 0x0000000913067c25 */ /* 0x000fd000088e0406 */
.L_x_243:
[--C-:B------:R-:W-:Y:S01]  /*b980*/  SHF.R.U64 R10, R6, UR11, R7.reuse ;  /* 0x0000000b060a7c19 */ /* 0x100fe20008001207 */
[----:B------:R-:W-:Y:S01]  /*b990*/  ULDC.64 UR8, c[0x0][0x620] ;  /* 0x0001880000087ab9 */ /* 0x000fe20000000a00 */
[----:B------:R-:W-:Y:S01]  /*b9a0*/  SHF.R.U32.HI R6, RZ, UR11, R7 ;  /* 0x0000000bff067c19 */ /* 0x000fe20008011607 */
[----:B------:R-:W2:Y:S01]  /*b9b0*/  LDC R22, c[0x0][0x144] ;  /* 0x00005100ff167b82 */ /* 0x000ea20000000800 */
[----:B------:R-:W-:Y:S01]  /*b9c0*/  IADD3 R9, P1, RZ, -R10, RZ ;  /* 0x8000000aff097210 */ /* 0x000fe20007f3e0ff */
[----:B------:R-:W-:Y:S01]  /*b9d0*/  ULDC.64 UR12, c[0x0][0x640] ;  /* 0x00019000000c7ab9 */ /* 0x000fe20000000a00 */
[----:B0-----:R-:W-:Y:S01]  /*b9e0*/  I2FP.F32.U32 R11, R15 ;  /* 0x0000000f000b7245 */ /* 0x001fe20000201000 */
[----:B------:R-:W-:Y:S02]  /*b9f0*/  ULDC UR10, c[0x0][0x608] ;  /* 0x00018200000a7ab9 */ /* 0x000fe40000000800 */
[----:B------:R-:W-:Y:S01]  /*ba00*/  IMAD.X R6, RZ, RZ, ~R6, P1 ;  /* 0x000000ffff067224 */ /* 0x000fe200008e0e06 */
[----:B------:R-:W-:Y:S01]  /*ba10*/  ISETP.NE.U32.AND P1, PT, RZ, UR12, PT ;  /* 0x0000000cff007c0c */ /* 0x000fe2000bf25070 */
[----:B------:R-:W0:Y:S02]  /*ba20*/  LDC R19, c[0x0][0x148] ;  /* 0x00005200ff137b82 */ /* 0x000e240000000800 */
[----:B------:R-:W-:Y:S01]  /*ba30*/  IMAD R8, R6, UR8, RZ ;  /* 0x0000000806087c24 */ /* 0x000fe2000f8e02ff */
[----:B------:R-:W-:Y:S01]  /*ba40*/  ISETP.NE.AND.EX P1, PT, RZ, UR13, PT, P1 ;  /* 0x0000000dff007c0c */ /* 0x000fe2000bf25310 */
[----:B------:R-:W-:Y:S01]  /*ba50*/  IMAD.WIDE.U32 R6, R9, UR8, R2 ;  /* 0x0000000809067c25 */ /* 0x000fe2000f8e0002 */
[----:B------:R-:W-:-:S03]  /*ba60*/  ULDC UR8, c[0x0][0x150] ;  /* 0x0000540000087ab9 */ /* 0x000fc60000000800 */
[----:B------:R-:W-:Y:S02]  /*ba70*/  IMAD R9, R9, UR9, R8 ;  /* 0x0000000909097c24 */ /* 0x000fe4000f8e0208 */
[----:B------:R-:W-:Y:S01]  /*ba80*/  FMUL R8, R11, UR8 ;  /* 0x000000080b087c20 */ /* 0x000fe20008400000 */
[----:B------:R-:W-:Y:S01]  /*ba90*/  ULDC UR8, c[0x0][0x618] ;  /* 0x0001860000087ab9 */ /* 0x000fe20000000800 */
[----:B------:R-:W-:Y:S01]  /*baa0*/  ULDC UR9, c[0x0][0x154] ;  /* 0x0000550000097ab9 */ /* 0x000fe20000000800 */
[----:B------:R-:W-:-:S03]  /*bab0*/  IMAD.IADD R7, R7, 0x1, R9 ;  /* 0x0000000107077824 */ /* 0x000fc600078e0209 */
[----:B------:R-:W3:Y:S02]  /*bac0*/  F2I.U32.TRUNC.NTZ R8, R8 ;  /* 0x0000000800087305 */ /* 0x000ee4000020f000 */
[----:B------:R-:W-:Y:S02]  /*bad0*/  SHF.R.U64 R11, R6, UR8, R7 ;  /* 0x00000008060b7c19 */ /* 0x000fe40008001207 */
[----:B-1----:R-:W-:-:S05]  /*bae0*/  I2FP.F32.U32 R6, R0 ;  /* 0x0000000000067245 */ /* 0x002fca0000201000 */
[----:B------:R-:W-:Y:S01]  /*baf0*/  FMUL R21, R6, UR9 ;  /* 0x0000000906157c20 */ /* 0x000fe20008400000 */
[----:B------:R-:W-:Y:S01]  /*bb00*/  SHF.R.U32.HI R6, RZ, UR8, R7 ;  /* 0x00000008ff067c19 */ /* 0x000fe20008011607 */
[----:B------:R-:W-:-:S03]  /*bb10*/  ULDC UR8, c[0x0][0x658] ;  /* 0x0001960000087ab9 */ /* 0x000fc60000000800 */
[--C-:B------:R-:W-:Y:S01]  /*bb20*/  SHF.R.U64 R20, R11, UR10, R6.reuse ;  /* 0x0000000a0b147c19 */ /* 0x100fe20008001206 */
[----:B------:R-:W1:Y:S01]  /*bb30*/  F2I.U32.TRUNC.NTZ R21, R21 ;  /* 0x0000001500157305 */ /* 0x000e62000020f000 */
[----:B------:R-:W-:Y:S01]  /*bb40*/  SHF.R.U32.HI R7, RZ, UR10, R6 ;  /* 0x0000000aff077c19 */ /* 0x000fe20008011606 */
[----:B---3--:R-:W-:-:S03]  /*bb50*/  IMAD.MOV R8, RZ, RZ, -R8 ;  /* 0x000000ffff087224 */ /* 0x008fc600078e0a08 */
[----:B------:R-:W-:Y:S01]  /*bb60*/  SHF.R.U64 R18, R20, UR8, R7 ;  /* 0x0000000814127c19 */ /* 0x000fe20008001207 */
[----:B--2---:R-:W-:Y:S01]  /*bb70*/  IMAD R15, R22, R8, R15 ;  /* 0x00000008160f7224 */ /* 0x004fe200078e020f */
[----:B------:R-:W-:-:S03]  /*bb80*/  SHF.R.U32.HI R23, RZ, UR8, R7 ;  /* 0x00000008ff177c19 */ /* 0x000fc60008011607 */
[----:B------:R-:W-:Y:S02]  /*bb90*/  IMAD.MOV.U32 R6, RZ, RZ, R18 ;  /* 0x000000ffff067224 */ /* 0x000fe400078e0012 */
[----:B------:R-:W-:Y:S01]  /*bba0*/  IMAD.MOV.U32 R7, RZ, RZ, R23 ;  /* 0x000000ffff077224 */ /* 0x000fe200078e0017 */
[----:B-1----:R-:W-:Y:S06]  /*bbb0*/  @!P1 BRA `(.L_x_244) ;  /* 0x0000000000289947 */ /* 0x002fec0003800000 */
[----:B------:R-:W-:Y:S02]  /*bbc0*/  ULDC UR8, c[0x0][0x64c] ;  /* 0x0001930000087ab9 */ /* 0x000fe40000000800 */
[----:B------:R-:W-:-:S05]  /*bbd0*/  IADD3 R7, P1, R18, UR8, RZ ;  /* 0x0000000812077c10 */ /* 0x000fca000ff3e0ff */
[----:B------:R-:W-:-:S04]  /*bbe0*/  IMAD.X R23, RZ, RZ, R23, P1 ;  /* 0x000000ffff177224 */ /* 0x000fc800008e0617 */
[----:B------:R-:W-:-:S04]  /*bbf0*/  IMAD.WIDE.U32 R8, R23, UR12, RZ ;  /* 0x0000000c17087c25 */ /* 0x000fc8000f8e00ff */
[----:B------:R-:W-:-:S04]  /*bc00*/  IMAD.WIDE.U32 R8, P1, R7, UR13, R8 ;  /* 0x0000000d07087c25 */ /* 0x000fc8000f820008 */
[----:B------:R-:W-:-:S04]  /*bc10*/  IMAD.WIDE.U32 R6, R7, UR12, RZ ;  /* 0x0000000c07067c25 */ /* 0x000fc8000f8e00ff */
[----:B------:R-:W-:Y:S01]  /*bc20*/  IMAD.MOV.U32 R6, RZ, RZ, R9 ;  /* 0x000000ffff067224 */ /* 0x000fe200078e0009 */
[----:B------:R-:W-:Y:S01]  /*bc30*/  IADD3 RZ, P3, R7, R8, RZ ;  /* 0x0000000807ff7210 */ /* 0x000fe20007f7e0ff */
[----:B------:R-:W-:-:S04]  /*bc40*/  IMAD.X R7, RZ, RZ, RZ, P1 ;  /* 0x000000ffff077224 */ /* 0x000fc800008e06ff */
[----:B------:R-:W-:-:S08]  /*bc50*/  IMAD.WIDE.U32.X R6, R23, UR13, R6, P3 ;  /* 0x0000000d17067c25 */ /* 0x000fd000098e0406 */
.L_x_244:
[----:B------:R-:W-:Y:S01]  /*bc60*/  ULDC UR8, c[0x0][0x648] ;  /* 0x0001920000087ab9 */ /* 0x000fe20000000800 */
[----:B------:R-:W-:Y:S01]  /*bc70*/  LOP3.LUT R20, R20, UR6, RZ, 0xc0, !PT ;  /* 0x0000000614147c12 */ /* 0x000fe2000f8ec0ff */
[----:B------:R-:W-:Y:S01]  /*bc80*/  IMAD.MOV R21, RZ, RZ, -R21 ;  /* 0x000000ffff157224 */ /* 0x000fe200078e0a15 */
[----:B------:R-:W-:Y:S01]  /*bc90*/  SHF.R.U64 R7, R6, UR8, R7 ;  /* 0x0000000806077c19 */ /* 0x000fe20008001207 */
[----:B------:R-:W-:Y:S01]  /*bca0*/  ULDC UR8, c[0x0][0x638] ;  /* 0x00018e0000087ab9 */ /* 0x000fe20000000800 */
[----:B------:R-:W-:Y:S01]  /*bcb0*/  ULDC UR9, c[0x0][0x610] ;  /* 0x0001840000097ab9 */ /* 0x000fe20000000800 */
[----:B0-----:R-:W-:Y:S02]  /*bcc0*/  @P2 IMAD R15, R19, R21, R0 ;  /* 0x00000015130f2224 */ /* 0x001fe400078e0200 */
[----:B------:R-:W-:Y:S02]  /*bcd0*/  IMAD.MOV R9, RZ, RZ, -R7 ;  /* 0x000000ffff097224 */ /* 0x000fe400078e0a07 */
[----:B------:R-:W-:Y:S01]  /*bce0*/  IMAD R20, R7, UR5, R20 ;  /* 0x0000000507147c24 */ /* 0x000fe2000f8e0214 */
[----:B------:R-:W-:Y:S01]  /*bcf0*/  LOP3.LUT R7, R11, UR4, RZ, 0xc0, !PT ;  /* 0x000000040b077c12 */ /* 0x000fe2000f8ec0ff */
[----:B------:R-:W-:Y:S01]  /*bd00*/  IMAD R18, R9, UR8, R18 ;  /* 0x0000000809127c24 */ /* 0x000fe2000f8e0212 */
[----:B------:R-:W-:Y:S01]  /*bd10*/  ULDC UR8, c[0x0][0x600] ;  /* 0x0001800000087ab9 */ /* 0x000fe20000000800 */
[----:B------:R-:W-:-:S02]  /*bd20*/  IMAD R11, R20, UR9, R15 ;  /* 0x00000009140b7c24 */ /* 0x000fc4000f8e020f */
[----:B------:R-:W-:Y:S02]  /*bd30*/  IMAD R18, R18, UR8, R7 ;  /* 0x0000000812127c24 */ /* 0x000fe4000f8e0207 */
[----:B------:R-:W-:Y:S02]  /*bd40*/  IMAD.MOV.U32 R0, RZ, RZ, 0x1 ;  /* 0x00000001ff007424 */ /* 0x000fe400078e00ff */
[----:B------:R-:W-:Y:S01]  /*bd50*/  IMAD.MOV.U32 R6, RZ, RZ, R10 ;  /* 0x000000ffff067224 */ /* 0x000fe200078e000a */
[----:B------:R-:W-:Y:S02]  /*bd60*/  SEL R15, R18, R11, !P2 ;  /* 0x0000000b120f7207 */ /* 0x000fe40005000000 */
[----:B------:R-:W-:-:S07]  /*bd70*/  SEL R11, R11, R18, !P2 ;  /* 0x000000120b0b7207 */ /* 0x000fce0005000000 */
.L_x_242:
[----:B------:R-:W-:Y:S05]  /*bd80*/  BSYNC B1 ;  /* 0x0000000000017941 */ /* 0x000fea0003800000 */
.L_x_241:
[----:B------:R-:W-:-:S13]  /*bd90*/  LOP3.LUT P1, RZ, R0, 0xff, RZ, 0xc0, !PT ;  /* 0x000000ff00ff7812 */ /* 0x000fda000782c0ff */
[----:B------:R-:W-:Y:S05]  /*bda0*/  @P1 BRA `(.L_x_245) ;  /* 0xfffffff400181947 */ /* 0x000fea000383ffff */
[----:B------:R-:W-:Y:S05]  /*bdb0*/  BSYNC B0 ;  /* 0x0000000000007941 */ /* 0x000fea0003800000 */
.L_x_233:
[----:B------:R-:W-:-:S03]  /*bdc0*/  UMOV UR8, 0xffffffff ;  /* 0xffffffff00087882 */ /* 0x000fc60000000000 */
[----:B------:R-:W-:Y:S05]  /*bdd0*/  BRA.DIV UR8, `(.L_x_246) ;  /* 0x0000000208d47947 */ /* 0x000fea000b800000 */
[----:B------:R-:W-:-:S13]  /*bde0*/  ELECT P0, URZ, PT ;  /* 0x00000000003f782f */ /* 0x000fda0003800000 */
.L_x_258:
[----:B------:R-:W-:Y:S04]  /*bdf0*/  BSSY B0, `(.L_x_247) ;  /* 0x0000019000007945 */ /* 0x000fe80003800000 */
[----:B------:R-:W-:Y:S05]  /*be00*/  @!P0 BRA `(.L_x_248) ;  /* 0x00000000005c8947 */ /* 0x000fea0003800000 */
[----:B------:R-:W-:-:S04]  /*be10*/  LOP3.LUT R4, R4, 0x2, RZ, 0xfc, !PT ;  /* 0x0000000204047812 */ /* 0x000fc800078efcff */
[----:B------:R-:W-:-:S13]  /*be20*/  ISETP.NE.AND P0, PT, R4, 0x3, PT ;  /* 0x000000030400780c */ /* 0x000fda0003f05270 */
[----:B------:R-:W-:Y:S05]  /*be30*/  @!P0 BRA `(.L_x_249) ;  /* 0x0000000000048947 */ /* 0x000fea0003800000 */
[----:B------:R-:W-:Y:S01]  /*be40*/  BPT.TRAP 0x1 ;  /* 0x000000040000795c */ /* 0x000fe20000300000 */
.L_x_249:
[----:B------:R-:W0:Y:S01]  /*be50*/  S2R R3, SR_CgaCtaId ;  /* 0x0000000000037919 */ /* 0x000e220000008800 */
[----:B------:R-:W-:Y:S02]  /*be60*/  MOV R0, 0x400 ;  /* 0x0000040000007802 */ /* 0x000fe40000000f00 */
[----:B------:R-:W-:Y:S02]  /*be70*/  SHF.L.U32 R2, R12, 0x1f, RZ ;  /* 0x0000001f0c027819 */ /* 0x000fe400000006ff */
[----:B0-----:R-:W-:-:S05]  /*be80*/  LEA R0, R3, R0, 0x18 ;  /* 0x0000000003007211 */ /* 0x001fca00078ec0ff */
[----:B------:R-:W-:-:S04]  /*be90*/  VIADD R0, R0, 0x10 ;  /* 0x0000001000007836 */ /* 0x000fc80000000000 */
[C---:B------:R-:W-:Y:S02]  /*bea0*/  IMAD R7, R5.reuse, 0x8, R0 ;  /* 0x0000000805077824 */ /* 0x040fe400078e0200 */
[----:B------:R-:W-:Y:S02]  /*beb0*/  VIADD R5, R5, 0x1 ;  /* 0x0000000105057836 */ /* 0x000fe40000000000 */
[----:B------:R-:W0:Y:S03]  /*bec0*/  SYNCS.PHASECHK.TRANS64.TRYWAIT P0, [R7+URZ], R2 ;  /* 0x00000002070075a7 */ /* 0x000e26000800017f */
[----:B------:R-:W-:-:S04]  /*bed0*/  ISETP.NE.AND P1, PT, R5, 0x2, PT ;  /* 0x000000020500780c */ /* 0x000fc80003f25270 */
[----:B------:R-:W-:Y:S02]  /*bee0*/  SEL R3, RZ, 0x1, P1 ;  /* 0x00000001ff037807 */ /* 0x000fe40000800000 */
[----:B------:R-:W-:Y:S02]  /*bef0*/  SEL R5, R5, RZ, P1 ;  /* 0x000000ff05057207 */ /* 0x000fe40000800000 */
[----:B------:R-:W-:Y:S01]  /*bf00*/  LOP3.LUT R3, R12, R3, RZ, 0x3c, !PT ;  /* 0x000000030c037212 */ /* 0x000fe200078e3cff */
[----:B0-----:R-:W-:Y:S06]  /*bf10*/  @!P0 BRA `(.L_x_250) ;  /* 0x0000000000a88947 */ /* 0x001fec0003800000 */
.L_x_259:
[----:B------:R-:W-:Y:S01]  /*bf20*/  IMAD R5, R5, 0x8, R0 ;  /* 0x0000000805057824 */ /* 0x000fe200078e0200 */
[----:B------:R-:W-:-:S07]  /*bf30*/  SHF.L.U32 R0, R3, 0x1f, RZ ;  /* 0x0000001f03007819 */ /* 0x000fce00000006ff */
.L_x_251:
[----:B-1----:R1:W2:Y:S02]  /*bf40*/  SYNCS.PHASECHK.TRANS64.TRYWAIT P0, [R5+URZ], R0 ;  /* 0x00000000050075a7 */ /* 0x0022a4000800017f */
[----:B--2---:R-:W-:Y:S05]  /*bf50*/  @!P0 NANOSLEEP.SYNCS 0x989680 ;  /* 0x009896800000895d */ /* 0x004fea0003900000 */
[----:B------:R-:W2:Y:S02]  /*bf60*/  @!P0 SYNCS.PHASECHK.TRANS64 P0, [R5+URZ], R0 ;  /* 0x00000000050085a7 */ /* 0x000ea4000800007f */
[----:B--2---:R-:W-:Y:S05]  /*bf70*/  @!P0 BRA `(.L_x_251) ;  /* 0xfffffffc00f08947 */ /* 0x004fea000383ffff */
.L_x_248:
[----:B------:R-:W-:Y:S05]  /*bf80*/  BSYNC B0 ;  /* 0x0000000000007941 */ /* 0x000fea0003800000 */
.L_x_247:
[----:B------:R-:W-:Y:S05]  /*bf90*/  EXIT ;  /* 0x000000000000794d */ /* 0x000fea0003800000 */
.L_x_17:
[----:B-1----:R-:W-:-:S04]  /*bfa0*/  IMAD.U32 R9, RZ, RZ, UR6 ;  /* 0x00000006ff097e24 */ /* 0x002fc8000f8e00ff */
[----:B------:R1:W4:Y:S03]  /*bfb0*/  SYNCS.PHASECHK.TRANS64.TRYWAIT P0, [R9+URZ], R8 ;  /* 0x00000008090075a7 */ /* 0x000326000800017f */
[----:B----4-:R-:W-:Y:S05]  /*bfc0*/  @!P0 NANOSLEEP.SYNCS 0x989680 ;  /* 0x009896800000895d */ /* 0x010fea0003900000 */
[----:B------:R-:W4:Y:S02]  /*bfd0*/  @!P0 SYNCS.PHASECHK.TRANS64 P0, [R9+URZ], R8 ;  /* 0x00000008090085a7 */ /* 0x000f24000800007f */
[----:B----4-:R-:W-:Y:S05]  /*bfe0*/  @!P0 BRA `(.L_x_17) ;  /* 0xfffffffc00ec8947 */ /* 0x010fea000383ffff */
[----:B------:R-:W-:Y:S05]  /*bff0*/  BRA `(.L_x_16) ;  /* 0xffffff5400c07947 */ /* 0x000fea000383ffff */
.L_x_23:
[----:B-1----:R-:W-:-:S04]  /*c000*/  IMAD.U32 R206, RZ, RZ, UR15 ;  /* 0x0000000fffce7e24 */ /* 0x002fc8000f8e00ff */
[----:B------:R1:W4:Y:S03]  /*c010*/  SYNCS.PHASECHK.TRANS64.TRYWAIT P0, [R206+URZ], R9 ;  /* 0x00000009ce0075a7 */ /* 0x000326000800017f */
[----:B----4-:R-:W-:Y:S05]  /*c020*/  @!P0 NANOSLEEP.SYNCS 0x989680 ;  /* 0x009896800000895d */ /* 0x010fea0003900000 */
[----:B------:R-:W4:Y:S02]  /*c030*/  @!P0 SYNCS.PHASECHK.TRANS64 P0, [R206+URZ], R9 ;  /* 0x00000009ce0085a7 */ /* 0x000f24000800007f */
[----:B----4-:R-:W-:Y:S05]  /*c040*/  @!P0 BRA `(.L_x_23) ;  /* 0xfffffffc00ec8947 */ /* 0x010fea000383ffff */
[----:B------:R-:W-:Y:S05]  /*c050*/  BRA `(.L_x_22) ;  /* 0xffffff6400407947 */ /* 0x000fea000383ffff */
.L_x_234:
[----:B------:R-:W-:Y:S01]  /*c060*/  BSSY B1, `(.L_x_252) ;  /* 0x0000006000017945 */ /* 0x000fe20003800000 */
[----:B------:R-:W-:-:S07]  /*c070*/  IMAD.MOV.U32 R0, RZ, RZ, -0x1 ;  /* 0xffffffffff007424 */ /* 0x000fce00078e00ff */
[----:B------:R-:W-:Y:S05]  /*c080*/  WARPSYNC.COLLECTIVE R0, `(.L_x_253) ;  /* 0x00000000000c7348 */ /* 0x000fea0003c00000 */
[----:B------:R-:W-:Y:S02]  /*c090*/  ELECT P1, UR62, PT ;  /* 0x00000000003e782f */ /* 0x000fe40003820000 */
[----:B------:R-:W-:Y:S01]  /*c0a0*/  MOV R0, UR62 ;  /* 0x0000003e00007c02 */ /* 0x000fe20008000f00 */
[----:B------:R-:W-:Y:S10]  /*c0b0*/  ENDCOLLECTIVE ;  /* 0x000000000000791b */ /* 0x000ff40003800000 */
.L_x_253:
[----:B------:R-:W-:Y:S05]  /*c0c0*/  BSYNC B1 ;  /* 0x0000000000017941 */ /* 0x000fea0003800000 */
.L_x_252:
[----:B------:R-:W-:Y:S05]  /*c0d0*/  BRA `(.L_x_254) ;  /* 0xfffffff000587947 */ /* 0x000fea000383ffff */
.L_x_237:
[----:B-1----:R1:W2:Y:S02]  /*c0e0*/  SYNCS.PHASECHK.TRANS64.TRYWAIT P1, [R18+URZ+0x10], R9 ;  /* 0x00001009120075a7 */ /* 0x0022a4000802017f */
[----:B--2---:R-:W-:Y:S05]  /*c0f0*/  @!P1 NANOSLEEP.SYNCS 0x989680 ;  /* 0x009896800000995d */ /* 0x004fea0003900000 */
[----:B------:R-:W2:Y:S02]  /*c100*/  @!P1 SYNCS.PHASECHK.TRANS64 P1, [R18+URZ+0x10], R9 ;  /* 0x00001009120095a7 */ /* 0x000ea4000802007f */
[----:B--2---:R-:W-:Y:S05]  /*c110*/  @!P1 BRA `(.L_x_237) ;  /* 0xfffffffc00f09947 */ /* 0x004fea000383ffff */
[----:B------:R-:W-:Y:S05]  /*c120*/  BRA `(.L_x_255) ;  /* 0xfffffff0008c7947 */ /* 0x000fea000383ffff */
.L_x_246:
[----:B------:R-:W-:Y:S01]  /*c130*/  BSSY B0, `(.L_x_256) ;  /* 0x0000006000007945 */ /* 0x000fe20003800000 */
[----:B------:R-:W-:-:S07]  /*c140*/  IMAD.MOV.U32 R0, RZ, RZ, -0x1 ;  /* 0xffffffffff007424 */ /* 0x000fce00078e00ff */
[----:B------:R-:W-:Y:S05]  /*c150*/  WARPSYNC.COLLECTIVE R0, `(.L_x_257) ;  /* 0x00000000000c7348 */ /* 0x000fea0003c00000 */
[----:B------:R-:W-:Y:S02]  /*c160*/  ELECT P1, UR62, PT ;  /* 0x00000000003e782f */ /* 0x000fe40003820000 */
[----:B------:R-:W-:Y:S01]  /*c170*/  MOV R0, UR62 ;  /* 0x0000003e00007c02 */ /* 0x000fe20008000f00 */
[----:B------:R-:W-:Y:S10]  /*c180*/  ENDCOLLECTIVE ;  /* 0x000000000000791b */ /* 0x000ff40003800000 */
.L_x_257:
[----:B------:R-:W-:Y:S05]  /*c190*/  BSYNC B0 ;  /* 0x0000000000007941 */ /* 0x000fea0003800000 */
.L_x_256:
[----:B------:R-:W-:Y:S01]  /*c1a0*/  PLOP3.LUT P0, PT, P1, PT, PT, 0x80, 0x0 ;  /* 0x000000000000781c */ /* 0x000fe20000f0f070 */
[----:B------:R-:W-:-:S12]  /*c1b0*/  BRA `(.L_x_258) ;  /* 0xfffffffc000c7947 */ /* 0x000fd8000383ffff */
.L_x_250:
[----:B0-----:R0:W1:Y:S02]  /*c1c0*/  SYNCS.PHASECHK.TRANS64.TRYWAIT P0, [R7+URZ], R2 ;  /* 0x00000002070075a7 */ /* 0x001064000800017f */
[----:B-1----:R-:W-:Y:S05]  /*c1d0*/  @!P0 NANOSLEEP.SYNCS 0x989680 ;  /* 0x009896800000895d */ /* 0x002fea0003900000 */
[----:B------:R-:W1:Y:S02]  /*c1e0*/  @!P0 SYNCS.PHASECHK.TRANS64 P0, [R7+URZ], R2 ;  /* 0x00000002070085a7 */ /* 0x000e64000800007f */
[----:B-1----:R-:W-:Y:S05]  /*c1f0*/  @!P0 BRA `(.L_x_250) ;  /* 0xfffffffc00f08947 */ /* 0x002fea000383ffff */
[----:B------:R-:W-:Y:S05]  /*c200*/  BRA `(.L_x_259) ;  /* 0xfffffffc00447947 */ /* 0x000fea000383ffff */
.L_x_260:
[----:B------:R-:W-:-:S00]  /*c210*/  BRA `(.L_x_260) ;  /* 0xfffffffc00fc7947 */ /* 0x000fc0000383ffff */
[----:B------:R-:W-:-:S00]  /*c220*/  NOP ;  /* 0x0000000000007918 */ /* 0x000fc00000000000 */
        /* <DEDUP_REMOVED lines=13> */
.L_x_261:


//--------------------- .nv.shared._ZN7cutlass13device_kernelINS_4gemm6kernel13GemmUniversalIN4cute5tupleIJiiiiEEENS1_10collective13CollectiveMmaINS1_37MainloopSm90TmaGmmaWarpSpecializedFP8ILi2ENS5_IJNS4_1CILi1EEESB_SB_EEENS1_35KernelTmaWarpSpecializedCooperativeEEENS5_IJNSA_ILi128EEENSA_ILi192EEENSA_ILi256EEEEEENS_12float_e4m3_tENS5_IJlSB_lEEESJ_SK_NS4_8TiledMMAINS4_8MMA_AtomIJNS4_4SM904GMMA31MMA_64x192x32_F32E4M3E4M3_SS_TNILNSO_7ScaleInE1ELSQ_1EEEEEENS4_6LayoutINS5_IJNSA_ILi2EEESB_SB_EEENS5_IJSB_NSA_ILi0EEESW_EEEEENS5_IJNS4_10UnderscoreESZ_SZ_EEEEENS4_13SM90_TMA_LOADENS4_14ComposedLayoutINS4_7SwizzleILi3ELi4ELi3EEENS4_18smem_ptr_flag_bitsILi8EEENST_INS5_IJNSA_ILi8EEESF_EEENS5_IJSF_SB_EEEEEEEvNS4_8identityES12_S1C_vS1D_EENS_8epilogue10collective6detail29Sm90TmaWarpSpecializedAdapterINS1G_15DefaultEpilogueISJ_SK_SK_NS1F_6thread17LinearCombinationISJ_Li1EffLNS1K_9ScaleType4KindE0ELNS_15FloatRoundStyleE2ESJ_EENS1_15EpilogueDefaultEEEEEvvEEEEvNT_6ParamsE --------------------------
	.section	.nv.shared._ZN7cutlass13device_kernelINS_4gemm6kernel13GemmUniversalIN4cute5tupleIJiiiiEEENS1_10collective13CollectiveMmaINS1_37MainloopSm90TmaGmmaWarpSpecializedFP8ILi2ENS5_IJNS4_1CILi1EEESB_SB_EEENS1_35KernelTmaWarpSpecializedCooperativeEEENS5_IJNSA_ILi128EEENSA_ILi192EEENSA_ILi256EEEEEENS_12float_e4m3_tENS5_IJlSB_lEEESJ_SK_NS4_8TiledMMAINS4_8MMA_AtomIJNS4_4SM904GMMA31MMA_64x192x32_F32E4M3E4M3_SS_TNILNSO_7ScaleInE1ELSQ_1EEEEEENS4_6LayoutINS5_IJNSA_ILi2EEESB_SB_EEENS5_IJSB_NSA_ILi0EEESW_EEEEENS5_IJNS4_10UnderscoreESZ_SZ_EEEEENS4_13SM90_TMA_LOADENS4_14ComposedLayoutINS4_7SwizzleILi3ELi4ELi3EEENS4_18smem_ptr_flag_bitsILi8EEENST_INS5_IJNSA_ILi8EEESF_EEENS5_IJSF_SB_EEEEEEEvNS4_8identityES12_S1C_vS1D_EENS_8epilogue10collective6detail29Sm90TmaWarpSpecializedAdapterINS1G_15DefaultEpilogueISJ_SK_SK_NS1F_6thread17LinearCombinationISJ_Li1EffLNS1K_9ScaleType4KindE0ELNS_15FloatRoundStyleE2ESJ_EENS1_15EpilogueDefaultEEEEEvvEEEEvNT_6ParamsE,"aw",@nobits
	.sectionflags	@""
	.align	16
	.zero		1024


//--------------------- .nv.shared.reserved.0     --------------------------
	.section	.nv.shared.reserved.0,"aw",@nobits
	.weak		__nv_reservedSMEM_offset_0_alias
	.size		__nv_reservedSMEM_offset_0_alias, 0, 0
	.other		__nv_reservedSMEM_offset_0_alias,@"STO_CUDA_RESERVED_SHARED STV_DEFAULT"
__nv_reservedSMEM_offset_0_alias:
	.zero		0


//--------------------- .nv.global                --------------------------
	.section	.nv.global,"aw",@nobits
.nv.global:
	.type		_ZN40_INTERNAL_3c16145b_4_k_cu_a485bda0_128524cute1_E,@object
	.size		_ZN40_INTERNAL_3c16145b_4_k_cu_a485bda0_128524cute1_E,(_ZN40_INTERNAL_3c16145b_4_k_cu_a485bda0_128524cuda3std3__45__cpo6cbeginE - _ZN40_INTERNAL_3c16145b_4_k_cu_a485bda0_128524cute1_E)
_ZN40_INTERNAL_3c16145b_4_k_cu_a485bda0_128524cute1_E:
	.zero		1
	.type		_ZN40_INTERNAL_3c16145b_4_k_cu_a485bda0_128524cuda3std3__45__cpo6cbeginE,@object
	.size		_ZN40_INTERNAL_3c16145b_4_k_cu_a485bda0_128524cuda3std3__45__cpo6cbeginE,(_ZN40_INTERNAL_3c16145b_4_k_cu_a485bda0_128524cuda3std3__48in_placeE - _ZN40_INTERNAL_3c16145b_4_k_cu_a485bda0_128524cuda3std3__45__cpo6cbeginE)
_ZN40_INTERNAL_3c16145b_4_k_cu_a485bda0_128524cuda3std3__45__cpo6cbeginE:
	.zero		1
	.type		_ZN40_INTERNAL_3c16145b_4_k_cu_a485bda0_128524cuda3std3__48in_placeE,@object
	.size		_ZN40_INTERNAL_3c16145b_4_k_cu_a485bda0_128524cuda3std3__48in_placeE,(_ZN40_INTERNAL_3c16145b_4_k_cu_a485bda0_128524cuda3std6ranges3__45__cpo9iter_moveE - _ZN40_INTERNAL_3c16145b_4_k_cu_a485bda0_128524cuda3std3__48in_placeE)
_ZN40_INTERNAL_3c16145b_4_k_cu_a485bda0_128524cuda3std3__48in_placeE:
	.zero		1
	.type		_ZN40_INTERNAL_3c16145b_4_k_cu_a485bda0_128524cuda3std6ranges3__45__cpo9iter_moveE,@object
	.size		_ZN40_INTERNAL_3c16145b_4_k_cu_a485bda0_128524cuda3std6ranges3__45__cpo9iter_moveE,(_ZN40_INTERNAL_3c16145b_4_k_cu_a485bda0_128524cuda3std3__45__cpo5beginE - _ZN40_INTERNAL_3c16145b_4_k_cu_a485bda0_128524cuda3std6ranges3__45__cpo9iter_moveE)
_ZN40_INTERNAL_3c16145b_4_k_cu_a485bda0_128524cuda3std6ranges3__45__cpo9iter_moveE:
	.zero		1
	.type		_ZN40_INTERNAL_3c16145b_4_k_cu_a485bda0_128524cuda3std3__45__cpo5beginE,@object
	.size		_ZN40_INTERNAL_3c16145b_4_k_cu_a485bda0_128524cuda3std3__45__cpo5beginE,(_ZN40_INTERNAL_3c16145b_4_k_cu_a485bda0_128524cuda3std3__442_GLOBAL__N__3c16145b_4_k_cu_a485bda0_128526ignoreE - _ZN40_INTERNAL_3c16145b_4_k_cu_a485bda0_128524cuda3std3__45__cpo5beginE)
_ZN40_INTERNAL_3c16145b_4_k_cu_a485bda0_128524cuda3std3__45__cpo5beginE:
	.zero		1
	.type		_ZN40_INTERNAL_3c16145b_4_k_cu_a485bda0_128524cuda3std3__442_GLOBAL__N__3c16145b_4_k_cu_a485bda0_128526ignoreE,@object
	.size		_ZN40_INTERNAL_3c16145b_4_k_cu_a485bda0_128524cuda3std3__442_GLOBAL__N__3c16145b_4_k_cu_a485bda0_128526ignoreE,(_ZN40_INTERNAL_3c16145b_4_k_cu_a485bda0_128524cute7productE - _ZN40_INTERNAL_3c16145b_4_k_cu_a485bda0_128524cuda3std3__442_GLOBAL__N__3c16145b_4_k_cu_a485bda0_128526ignoreE)
_ZN40_INTERNAL_3c16145b_4_k_cu_a485bda0_128524cuda3std3__442_GLOBAL__N__3c16145b_4_k_cu_a485bda0_128526ignoreE:
	.zero		1
	.type		_ZN40_INTERNAL_3c16145b_4_k_cu_a485bda0_128524cute7productE,@object
	.size		_ZN40_INTERNAL_3c16145b_4_k_cu_a485bda0_128524cute7productE,(_ZN40_INTERNAL_3c16145b_4_k_cu_a485bda0_128524cuda3std3__45__cpo3endE - _ZN40_INTERNAL_3c16145b_4_k_cu_a485bda0_128524cute7productE)
_ZN40_INTERNAL_3c16145b_4_k_cu_a485bda0_128524cute7productE:
	.zero		1
	.type		_ZN40_INTERNAL_3c16145b_4_k_cu_a485bda0_128524cuda3std3__45__cpo3endE,@object
	.size		_ZN40_INTERNAL_3c16145b_4_k_cu_a485bda0_128524cuda3std3__45__cpo3endE,(_ZN40_INTERNAL_3c16145b_4_k_cu_a485bda0_128524cuda3std3__419piecewise_constructE - _ZN40_INTERNAL_3c16145b_4_k_cu_a485bda0_128524cuda3std3__45__cpo3endE)
_ZN40_INTERNAL_3c16145b_4_k_cu_a485bda0_128524cuda3std3__45__cpo3endE:
	.zero		1
	.type		_ZN40_INTERNAL_3c16145b_4_k_cu_a485bda0_128524cuda3std3__419piecewise_constructE,@object
	.size		_ZN40_INTERNAL_3c16145b_4_k_cu_a485bda0_128524cuda3std3__419piecewise_constructE,(_ZN40_INTERNAL_3c16145b_4_k_cu_a485bda0_128524cuda3std3__45__cpo4cendE - _ZN40_INTERNAL_3c16145b_4_k_cu_a485bda0_128524cuda3std3__419piecewise_constructE)
_ZN40_INTERNAL_3c16145b_4_k_cu_a485bda0_128524cuda3std3__419piecewise_constructE:
	.zero		1
	.type		_ZN40_INTERNAL_3c16145b_4_k_cu_a485bda0_128524cuda3std3__45__cpo4cendE,@object
	.size		_ZN40_INTERNAL_3c16145b_4_k_cu_a485bda0_128524cuda3std3__45__cpo4cendE,(_ZN40_INTERNAL_3c16145b_4_k_cu_a485bda0_128524cuda3std6ranges3__45__cpo4swapE - _ZN40_INTERNAL_3c16145b_4_k_cu_a485bda0_128524cuda3std3__45__cpo4cendE)
_ZN40_INTERNAL_3c16145b_4_k_cu_a485bda0_128524cuda3std3__45__cpo4cendE:
	.zero		1
	.type		_ZN40_INTERNAL_3c16145b_4_k_cu_a485bda0_128524cuda3std6ranges3__45__cpo4swapE,@object
	.size		_ZN40_INTERNAL_3c16145b_4_k_cu_a485bda0_128524cuda3std6ranges3__45__cpo4swapE,(.L_7 - _ZN40_INTERNAL_3c16145b_4_k_cu_a485bda0_128524cuda3std6ranges3__45__cpo4swapE)
_ZN40_INTERNAL_3c16145b_4_k_cu_a485bda0_128524cuda3std6ranges3__45__cpo4swapE:
	.zero		1
.L_7:


//--------------------- .nv.constant0._ZN7cutlass13device_kernelINS_4gemm6kernel13GemmUniversalIN4cute5tupleIJiiiiEEENS1_10collective13CollectiveMmaINS1_37MainloopSm90TmaGmmaWarpSpecializedFP8ILi2ENS5_IJNS4_1CILi1EEESB_SB_EEENS1_35KernelTmaWarpSpecializedCooperativeEEENS5_IJNSA_ILi128EEENSA_ILi192EEENSA_ILi256EEEEEENS_12float_e4m3_tENS5_IJlSB_lEEESJ_SK_NS4_8TiledMMAINS4_8MMA_AtomIJNS4_4SM904GMMA31MMA_64x192x32_F32E4M3E4M3_SS_TNILNSO_7ScaleInE1ELSQ_1EEEEEENS4_6LayoutINS5_IJNSA_ILi2EEESB_SB_EEENS5_IJSB_NSA_ILi0EEESW_EEEEENS5_IJNS4_10UnderscoreESZ_SZ_EEEEENS4_13SM90_TMA_LOADENS4_14ComposedLayoutINS4_7SwizzleILi3ELi4ELi3EEENS4_18smem_ptr_flag_bitsILi8EEENST_INS5_IJNSA_ILi8EEESF_EEENS5_IJSF_SB_EEEEEEEvNS4_8identityES12_S1C_vS1D_EENS_8epilogue10collective6detail29Sm90TmaWarpSpecializedAdapterINS1G_15DefaultEpilogueISJ_SK_SK_NS1F_6thread17LinearCombinationISJ_Li1EffLNS1K_9ScaleType4KindE0ELNS_15FloatRoundStyleE2ESJ_EENS1_15EpilogueDefaultEEEEEvvEEEEvNT_6ParamsE --------------------------
	.section	.nv.constant0._ZN7cutlass13device_kernelINS_4gemm6kernel13GemmUniversalIN4cute5tupleIJiiiiEEENS1_10collective13CollectiveMmaINS1_37MainloopSm90TmaGmmaWarpSpecializedFP8ILi2ENS5_IJNS4_1CILi1EEESB_SB_EEENS1_35KernelTmaWarpSpecializedCooperativeEEENS5_IJNSA_ILi128EEENSA_ILi192EEENSA_ILi256EEEEEENS_12float_e4m3_tENS5_IJlSB_lEEESJ_SK_NS4_8TiledMMAINS4_8MMA_AtomIJNS4_4SM904GMMA31MMA_64x192x32_F32E4M3E4M3_SS_TNILNSO_7ScaleInE1ELSQ_1EEEEEENS4_6LayoutINS5_IJNSA_ILi2EEESB_SB_EEENS5_IJSB_NSA_ILi0EEESW_EEEEENS5_IJNS4_10UnderscoreESZ_SZ_EEEEENS4_13SM90_TMA_LOADENS4_14ComposedLayoutINS4_7SwizzleILi3ELi4ELi3EEENS4_18smem_ptr_flag_bitsILi8EEENST_INS5_IJNSA_ILi8EEESF_EEENS5_IJSF_SB_EEEEEEEvNS4_8identityES12_S1C_vS1D_EENS_8epilogue10collective6detail29Sm90TmaWarpSpecializedAdapterINS1G_15DefaultEpilogueISJ_SK_SK_NS1F_6thread17LinearCombinationISJ_Li1EffLNS1K_9ScaleType4KindE0ELNS_15FloatRoundStyleE2ESJ_EENS1_15EpilogueDefaultEEEEEvvEEEEvNT_6ParamsE,"a",@progbits
	.sectionflags	@""
	.align	4
.nv.constant0._ZN7cutlass13device_kernelINS_4gemm6kernel13GemmUniversalIN4cute5tupleIJiiiiEEENS1_10collective13CollectiveMmaINS1_37MainloopSm90TmaGmmaWarpSpecializedFP8ILi2ENS5_IJNS4_1CILi1EEESB_SB_EEENS1_35KernelTmaWarpSpecializedCooperativeEEENS5_IJNSA_ILi128EEENSA_ILi192EEENSA_ILi256EEEEEENS_12float_e4m3_tENS5_IJlSB_lEEESJ_SK_NS4_8TiledMMAINS4_8MMA_AtomIJNS4_4SM904GMMA31MMA_64x192x32_F32E4M3E4M3_SS_TNILNSO_7ScaleInE1ELSQ_1EEEEEENS4_6LayoutINS5_IJNSA_ILi2EEESB_SB_EEENS5_IJSB_NSA_ILi0EEESW_EEEEENS5_IJNS4_10UnderscoreESZ_SZ_EEEEENS4_13SM90_TMA_LOADENS4_14ComposedLayoutINS4_7SwizzleILi3ELi4ELi3EEENS4_18smem_ptr_flag_bitsILi8EEENST_INS5_IJNSA_ILi8EEESF_EEENS5_IJSF_SB_EEEEEEEvNS4_8identityES12_S1C_vS1D_EENS_8epilogue10collective6detail29Sm90TmaWarpSpecializedAdapterINS1G_15DefaultEpilogueISJ_SK_SK_NS1F_6thread17LinearCombinationISJ_Li1EffLNS1K_9ScaleType4KindE0ELNS_15FloatRoundStyleE2ESJ_EENS1_15EpilogueDefaultEEEEEvvEEEEvNT_6ParamsE:
	.zero		1664


//--------------------- SYMBOLS --------------------------

	.type		.nv.reservedSmem.offset0,@object
	.size		.nv.reservedSmem.offset0,0x4
